//
// Generated by NVIDIA NVVM Compiler
//
// Compiler Build ID: CL-36424714
// Cuda compilation tools, release 13.0, V13.0.88
// Based on NVVM 20.0.0
//

.version 9.0
.target sm_100
.address_size 64

	// .globl	_Z16i8gemm256x128x32PKaS0_Piiiiii
// _ZZ16i8gemm256x128x32PKaS0_PiiiiiiE10shared_mem has been demoted

.visible .entry _Z16i8gemm256x128x32PKaS0_Piiiiii(
	.param .u64 .ptr .align 1 _Z16i8gemm256x128x32PKaS0_Piiiiii_param_0,
	.param .u64 .ptr .align 1 _Z16i8gemm256x128x32PKaS0_Piiiiii_param_1,
	.param .u64 .ptr .align 1 _Z16i8gemm256x128x32PKaS0_Piiiiii_param_2,
	.param .u32 _Z16i8gemm256x128x32PKaS0_Piiiiii_param_3,
	.param .u32 _Z16i8gemm256x128x32PKaS0_Piiiiii_param_4,
	.param .u32 _Z16i8gemm256x128x32PKaS0_Piiiiii_param_5,
	.param .u32 _Z16i8gemm256x128x32PKaS0_Piiiiii_param_6,
	.param .u32 _Z16i8gemm256x128x32PKaS0_Piiiiii_param_7
)
{
	.reg .pred 	%p<9>;
	.reg .b32 	%r<1713>;
	.reg .b64 	%rd<314>;
	// demoted variable
	.shared .align 1 .b8 _ZZ16i8gemm256x128x32PKaS0_PiiiiiiE10shared_mem[24832];
	ld.param.u64 	%rd160, [_Z16i8gemm256x128x32PKaS0_Piiiiii_param_0];
	ld.param.u64 	%rd161, [_Z16i8gemm256x128x32PKaS0_Piiiiii_param_1];
	mov.u32 	%r642, %tid.x;
	cvt.u64.u32 	%rd1, %r642;
	mov.u32 	%r643, %ctaid.x;
	mov.u32 	%r1, %nctaid.x;
	mov.u32 	%r644, %ctaid.y;
	mad.lo.s32 	%r2, %r1, %r644, %r643;
	and.b64  	%rd2, %rd1, 31;
	shr.u64 	%rd3, %rd1, 5;
	mov.u32 	%r645, %nctaid.y;
	mul.lo.s32 	%r3, %r1, %r645;
	mul.lo.s32 	%r646, %r1, 9;
	add.s32 	%r647, %r646, %r3;
	add.s32 	%r648, %r647, -1;
	div.u32 	%r649, %r648, %r646;
	div.u32 	%r4, %r2, %r646;
	add.s32 	%r650, %r4, 1;
	setp.lt.u32 	%p1, %r650, %r649;
	mov.b32 	%r1563, 9;
	@%p1 bra 	$L__BB0_2;
	mul.lo.s32 	%r651, %r1, %r4;
	mad.lo.s32 	%r652, %r651, -9, %r3;
	div.u32 	%r1563, %r652, %r1;
$L__BB0_2:
	and.b32  	%r653, %r4, 1;
	setp.eq.b32 	%p2, %r653, 1;
	not.pred 	%p3, %p2;
	@%p3 bra 	$L__BB0_4;
	mul.lo.s32 	%r654, %r1, %r4;
	mad.lo.s32 	%r655, %r654, -9, %r2;
	div.u32 	%r656, %r655, %r1563;
	not.b32 	%r657, %r656;
	add.s32 	%r1564, %r1, %r657;
	bra.uni 	$L__BB0_5;
$L__BB0_4:
	mul.lo.s32 	%r658, %r1, %r4;
	mad.lo.s32 	%r659, %r658, -9, %r2;
	div.u32 	%r1564, %r659, %r1563;
$L__BB0_5:
	ld.param.u32 	%r1559, [_Z16i8gemm256x128x32PKaS0_Piiiiii_param_5];
	cvt.u32.u64 	%r676, %rd1;
	mul.lo.s32 	%r677, %r1, %r4;
	mad.lo.s32 	%r678, %r677, -9, %r2;
	rem.u32 	%r679, %r678, %r1563;
	mad.lo.s32 	%r680, %r4, 9, %r679;
	shl.b32 	%r10, %r1564, 8;
	mul.lo.s32 	%r681, %r10, %r1559;
	cvt.u64.u32 	%rd168, %r681;
	cvta.to.global.u64 	%rd169, %rd160;
	add.s64 	%rd170, %rd169, %rd168;
	shl.b32 	%r11, %r680, 7;
	mul.lo.s32 	%r682, %r11, %r1559;
	cvt.u64.u32 	%rd171, %r682;
	shl.b64 	%rd172, %rd1, 4;
	and.b64  	%rd173, %rd172, 16;
	cvt.s64.s32 	%rd174, %r1559;
	shr.u64 	%rd175, %rd1, 1;
	mad.lo.s64 	%rd176, %rd175, %rd174, %rd173;
	add.s64 	%rd4, %rd170, %rd176;
	ld.global.v2.u64 	{%rd310, %rd311}, [%rd4];
	mul.wide.s32 	%rd177, %r1559, 128;
	add.s64 	%rd178, %rd4, %rd177;
	ld.global.v2.u64 	{%rd308, %rd309}, [%rd178];
	add.s64 	%rd179, %rd176, %rd171;
	cvta.to.global.u64 	%rd180, %rd161;
	add.s64 	%rd9, %rd180, %rd179;
	ld.global.v2.u64 	{%rd312, %rd313}, [%rd9];
	shr.u32 	%r683, %r676, 1;
	and.b64  	%rd181, %rd1, 1;
	setp.eq.b64 	%p4, %rd181, 1;
	selp.b32 	%r684, 260, 0, %p4;
	add.s32 	%r685, %r684, %r683;
	shl.b32 	%r686, %r685, 4;
	mov.u32 	%r687, _ZZ16i8gemm256x128x32PKaS0_PiiiiiiE10shared_mem;
	add.s32 	%r688, %r687, %r686;
	st.shared.v2.u64 	[%r688], {%rd310, %rd311};
	st.shared.v2.u64 	[%r688+2048], {%rd308, %rd309};
	selp.b32 	%r689, 132, 0, %p4;
	add.s32 	%r690, %r689, %r683;
	shl.b32 	%r691, %r690, 4;
	add.s32 	%r692, %r687, 16512;
	add.s32 	%r693, %r692, %r691;
	st.shared.v2.u64 	[%r693], {%rd312, %rd313};
	bar.sync 	0;
	mov.b64 	%rd182, 960;
	cvt.u32.u64 	%r694, %rd182;
	and.b32  	%r695, %r676, %r694;
	cvt.u32.u64 	%r696, %rd2;
	add.s32 	%r697, %r695, %r696;
	shl.b32 	%r698, %r697, 4;
	add.s32 	%r699, %r687, %r698;
	cvt.u64.u32 	%rd163, %r699;
	shl.b64 	%rd183, %rd3, 10;
	shl.b64 	%rd184, %rd2, 4;
	mov.b64 	%rd185, 1024;
	cvt.u32.u64 	%r700, %rd185;
	cvt.u32.u64 	%r701, %rd183;
	and.b32  	%r702, %r701, %r700;
	cvt.u32.u64 	%r703, %rd184;
	add.s32 	%r704, %r702, %r703;
	add.s32 	%r705, %r692, %r704;
	cvt.u64.u32 	%rd164, %r705;
	// begin inline asm
	ldmatrix.sync.aligned.m8n8.x4.shared.b16 {%r1685, %r1686, %r1687, %r1688}, [%rd163];ldmatrix.sync.aligned.m8n8.x4.shared.b16 {%r1689 ,%r1690, %r1691, %r1692}, [%rd164];
	// end inline asm
	add.s64 	%rd165, %rd163, 512;
	add.s64 	%rd166, %rd164, 512;
	// begin inline asm
	ldmatrix.sync.aligned.m8n8.x4.shared.b16 {%r1677, %r1678, %r1679, %r1680}, [%rd165];ldmatrix.sync.aligned.m8n8.x4.shared.b16 {%r1681 ,%r1682, %r1683, %r1684}, [%rd166];
	// end inline asm
	setp.lt.s32 	%p5, %r1559, 1;
	mov.b64 	%rd238, 0;
	mov.u64 	%rd239, %rd238;
	mov.u64 	%rd240, %rd238;
	mov.u64 	%rd241, %rd238;
	mov.u64 	%rd242, %rd238;
	mov.u64 	%rd243, %rd238;
	mov.u64 	%rd244, %rd238;
	mov.u64 	%rd245, %rd238;
	mov.u64 	%rd246, %rd238;
	mov.u64 	%rd247, %rd238;
	mov.u64 	%rd248, %rd238;
	mov.u64 	%rd249, %rd238;
	mov.u64 	%rd250, %rd238;
	mov.u64 	%rd251, %rd238;
	mov.u64 	%rd252, %rd238;
	mov.u64 	%rd253, %rd238;
	mov.u64 	%rd254, %rd238;
	mov.u64 	%rd255, %rd238;
	mov.u64 	%rd256, %rd238;
	mov.u64 	%rd257, %rd238;
	mov.u64 	%rd258, %rd238;
	mov.u64 	%rd259, %rd238;
	mov.u64 	%rd260, %rd238;
	mov.u64 	%rd261, %rd238;
	mov.u64 	%rd262, %rd238;
	mov.u64 	%rd263, %rd238;
	mov.u64 	%rd264, %rd238;
	mov.u64 	%rd265, %rd238;
	mov.u64 	%rd266, %rd238;
	mov.u64 	%rd267, %rd238;
	mov.u64 	%rd268, %rd238;
	mov.u64 	%rd269, %rd238;
	mov.u64 	%rd270, %rd238;
	mov.u64 	%rd271, %rd238;
	mov.u64 	%rd272, %rd238;
	mov.u64 	%rd273, %rd238;
	mov.u64 	%rd274, %rd238;
	mov.u64 	%rd275, %rd238;
	mov.u64 	%rd276, %rd238;
	mov.u64 	%rd277, %rd238;
	mov.u64 	%rd278, %rd238;
	mov.u64 	%rd279, %rd238;
	mov.u64 	%rd280, %rd238;
	mov.u64 	%rd281, %rd238;
	mov.u64 	%rd282, %rd238;
	mov.u64 	%rd283, %rd238;
	mov.u64 	%rd284, %rd238;
	mov.u64 	%rd285, %rd238;
	mov.u64 	%rd286, %rd238;
	mov.u64 	%rd287, %rd238;
	mov.u64 	%rd288, %rd238;
	mov.u64 	%rd289, %rd238;
	mov.u64 	%rd290, %rd238;
	mov.u64 	%rd291, %rd238;
	mov.u64 	%rd292, %rd238;
	mov.u64 	%rd293, %rd238;
	mov.u64 	%rd294, %rd238;
	mov.u64 	%rd295, %rd238;
	mov.u64 	%rd296, %rd238;
	mov.u64 	%rd297, %rd238;
	mov.u64 	%rd298, %rd238;
	mov.u64 	%rd299, %rd238;
	mov.u64 	%rd300, %rd238;
	mov.u64 	%rd301, %rd238;
	@%p5 bra 	$L__BB0_11;
	mov.b32 	%r1565, 0;
	mov.b32 	%r1712, 32;
	mov.u32 	%r1566, %r1565;
	mov.u32 	%r1567, %r1565;
	mov.u32 	%r1568, %r1565;
	mov.u32 	%r1569, %r1565;
	mov.u32 	%r1570, %r1565;
	mov.u32 	%r1571, %r1565;
	mov.u32 	%r1572, %r1565;
	mov.u32 	%r1573, %r1565;
	mov.u32 	%r1574, %r1565;
	mov.u32 	%r1575, %r1565;
	mov.u32 	%r1576, %r1565;
	mov.u32 	%r1577, %r1565;
	mov.u32 	%r1578, %r1565;
	mov.u32 	%r1579, %r1565;
	mov.u32 	%r1580, %r1565;
	mov.u32 	%r1581, %r1565;
	mov.u32 	%r1582, %r1565;
	mov.u32 	%r1583, %r1565;
	mov.u32 	%r1584, %r1565;
	mov.u32 	%r1585, %r1565;
	mov.u32 	%r1586, %r1565;
	mov.u32 	%r1587, %r1565;
	mov.u32 	%r1588, %r1565;
	mov.u32 	%r1589, %r1565;
	mov.u32 	%r1590, %r1565;
	mov.u32 	%r1591, %r1565;
	mov.u32 	%r1592, %r1565;
	mov.u32 	%r1593, %r1565;
	mov.u32 	%r1594, %r1565;
	mov.u32 	%r1595, %r1565;
	mov.u32 	%r1596, %r1565;
	mov.u32 	%r1597, %r1565;
	mov.u32 	%r1598, %r1565;
	mov.u32 	%r1599, %r1565;
	mov.u32 	%r1600, %r1565;
	mov.u32 	%r1601, %r1565;
	mov.u32 	%r1602, %r1565;
	mov.u32 	%r1603, %r1565;
	mov.u32 	%r1604, %r1565;
	mov.u32 	%r1605, %r1565;
	mov.u32 	%r1606, %r1565;
	mov.u32 	%r1607, %r1565;
	mov.u32 	%r1608, %r1565;
	mov.u32 	%r1609, %r1565;
	mov.u32 	%r1610, %r1565;
	mov.u32 	%r1611, %r1565;
	mov.u32 	%r1612, %r1565;
	mov.u32 	%r1613, %r1565;
	mov.u32 	%r1614, %r1565;
	mov.u32 	%r1615, %r1565;
	mov.u32 	%r1616, %r1565;
	mov.u32 	%r1617, %r1565;
	mov.u32 	%r1618, %r1565;
	mov.u32 	%r1619, %r1565;
	mov.u32 	%r1620, %r1565;
	mov.u32 	%r1621, %r1565;
	mov.u32 	%r1622, %r1565;
	mov.u32 	%r1623, %r1565;
	mov.u32 	%r1624, %r1565;
	mov.u32 	%r1625, %r1565;
	mov.u32 	%r1626, %r1565;
	mov.u32 	%r1627, %r1565;
	mov.u32 	%r1628, %r1565;
	mov.u32 	%r1629, %r1565;
	mov.u32 	%r1630, %r1565;
	mov.u32 	%r1631, %r1565;
	mov.u32 	%r1632, %r1565;
	mov.u32 	%r1633, %r1565;
	mov.u32 	%r1634, %r1565;
	mov.u32 	%r1635, %r1565;
	mov.u32 	%r1636, %r1565;
	mov.u32 	%r1637, %r1565;
	mov.u32 	%r1638, %r1565;
	mov.u32 	%r1639, %r1565;
	mov.u32 	%r1640, %r1565;
	mov.u32 	%r1641, %r1565;
	mov.u32 	%r1642, %r1565;
	mov.u32 	%r1643, %r1565;
	mov.u32 	%r1644, %r1565;
	mov.u32 	%r1645, %r1565;
	mov.u32 	%r1646, %r1565;
	mov.u32 	%r1647, %r1565;
	mov.u32 	%r1648, %r1565;
	mov.u32 	%r1649, %r1565;
	mov.u32 	%r1650, %r1565;
	mov.u32 	%r1651, %r1565;
	mov.u32 	%r1652, %r1565;
	mov.u32 	%r1653, %r1565;
	mov.u32 	%r1654, %r1565;
	mov.u32 	%r1655, %r1565;
	mov.u32 	%r1656, %r1565;
	mov.u32 	%r1657, %r1565;
	mov.u32 	%r1658, %r1565;
	mov.u32 	%r1659, %r1565;
	mov.u32 	%r1660, %r1565;
	mov.u32 	%r1661, %r1565;
	mov.u32 	%r1662, %r1565;
	mov.u32 	%r1663, %r1565;
	mov.u32 	%r1664, %r1565;
	mov.u32 	%r1665, %r1565;
	mov.u32 	%r1666, %r1565;
	mov.u32 	%r1667, %r1565;
	mov.u32 	%r1668, %r1565;
	mov.u32 	%r1669, %r1565;
	mov.u32 	%r1670, %r1565;
	mov.u32 	%r1671, %r1565;
	mov.u32 	%r1672, %r1565;
	mov.u32 	%r1673, %r1565;
	mov.u32 	%r1674, %r1565;
	mov.u32 	%r1675, %r1565;
	mov.u32 	%r1676, %r1565;
	mov.u32 	%r1693, %r1565;
	mov.u32 	%r1694, %r1565;
	mov.u32 	%r1695, %r1565;
	mov.u32 	%r1696, %r1565;
	mov.u32 	%r1697, %r1565;
	mov.u32 	%r1698, %r1565;
	mov.u32 	%r1699, %r1565;
	mov.u32 	%r1700, %r1565;
	mov.u32 	%r1701, %r1565;
	mov.u32 	%r1702, %r1565;
	mov.u32 	%r1703, %r1565;
	mov.u32 	%r1704, %r1565;
	mov.u32 	%r1705, %r1565;
	mov.u32 	%r1706, %r1565;
	mov.u32 	%r1707, %r1565;
	mov.u32 	%r1708, %r1565;
	mov.u32 	%r1709, %r1565;
	mov.u32 	%r1711, %r1565;
$L__BB0_7:
	ld.param.u32 	%r1560, [_Z16i8gemm256x128x32PKaS0_Piiiiii_param_5];
	setp.ge.s32 	%p6, %r1712, %r1560;
	@%p6 bra 	$L__BB0_9;
	ld.param.u32 	%r1561, [_Z16i8gemm256x128x32PKaS0_Piiiiii_param_5];
	cvt.s64.s32 	%rd186, %r1712;
	add.s64 	%rd187, %rd4, %rd186;
	ld.global.v2.u64 	{%rd310, %rd311}, [%rd187];
	mul.wide.s32 	%rd188, %r1561, 128;
	add.s64 	%rd189, %rd187, %rd188;
	ld.global.v2.u64 	{%rd308, %rd309}, [%rd189];
	add.s64 	%rd190, %rd9, %rd186;
	ld.global.v2.u64 	{%rd312, %rd313}, [%rd190];
	add.s32 	%r1712, %r1712, 32;
$L__BB0_9:
	ld.param.u32 	%r1562, [_Z16i8gemm256x128x32PKaS0_Piiiiii_param_5];
	mov.u32 	%r1510, %tid.x;
	cvt.u64.u32 	%rd199, %r1510;
	mov.b64 	%rd200, 31;
	cvt.u32.u64 	%r1511, %rd200;
	cvt.u32.u64 	%r1512, %rd199;
	and.b32  	%r1513, %r1512, %r1511;
	mov.b64 	%rd201, 960;
	cvt.u32.u64 	%r1514, %rd201;
	and.b32  	%r1515, %r1512, %r1514;
	add.s32 	%r1516, %r1515, %r1513;
	shl.b32 	%r1517, %r1516, 4;
	mad.lo.s32 	%r1518, %r1711, 8256, %r1517;
	mov.u32 	%r1519, _ZZ16i8gemm256x128x32PKaS0_PiiiiiiE10shared_mem;
	add.s32 	%r1520, %r1518, %r1519;
	add.s32 	%r1521, %r1520, 4160;
	cvt.u64.u32 	%rd191, %r1521;
	mul.wide.u32 	%rd202, %r1510, 2;
	mov.b64 	%rd203, 64;
	cvt.u32.u64 	%r1522, %rd203;
	cvt.u32.u64 	%r1523, %rd202;
	and.b32  	%r1524, %r1523, %r1522;
	add.s32 	%r1525, %r1524, %r1513;
	shl.b32 	%r1526, %r1525, 4;
	mad.lo.s32 	%r1527, %r1711, 4160, %r1526;
	add.s32 	%r1528, %r1519, 16512;
	add.s32 	%r1529, %r1527, %r1528;
	add.s32 	%r1530, %r1529, 2112;
	cvt.u64.u32 	%rd192, %r1530;
	// begin inline asm
	ldmatrix.sync.aligned.m8n8.x4.shared.b16 {%r710, %r711, %r712, %r713}, [%rd191];ldmatrix.sync.aligned.m8n8.x4.shared.b16 {%r714 ,%r715, %r716, %r717}, [%rd192];
	// end inline asm
	add.s64 	%rd193, %rd191, 512;
	add.s64 	%rd194, %rd192, 512;
	// begin inline asm
	ldmatrix.sync.aligned.m8n8.x4.shared.b16 {%r718, %r719, %r720, %r721}, [%rd193];ldmatrix.sync.aligned.m8n8.x4.shared.b16 {%r722 ,%r723, %r724, %r725}, [%rd194];
	// end inline asm
	// begin inline asm
	mma.sync.aligned.m8n8k16.row.col.s32.s8.s8.s32                         {%r1659, %r1660},                         {%r1685}, {%r1689},                         {%r1659, %r1660};
	// end inline asm
	// begin inline asm
	mma.sync.aligned.m8n8k16.row.col.s32.s8.s8.s32                         {%r1657, %r1658},                         {%r1685}, {%r1690},                         {%r1657, %r1658};
	// end inline asm
	// begin inline asm
	mma.sync.aligned.m8n8k16.row.col.s32.s8.s8.s32                         {%r1655, %r1656},                         {%r1685}, {%r1691},                         {%r1655, %r1656};
	// end inline asm
	// begin inline asm
	mma.sync.aligned.m8n8k16.row.col.s32.s8.s8.s32                         {%r1653, %r1654},                         {%r1685}, {%r1692},                         {%r1653, %r1654};
	// end inline asm
	// begin inline asm
	mma.sync.aligned.m8n8k16.row.col.s32.s8.s8.s32                         {%r1651, %r1652},                         {%r1685}, {%r1681},                         {%r1651, %r1652};
	// end inline asm
	// begin inline asm
	mma.sync.aligned.m8n8k16.row.col.s32.s8.s8.s32                         {%r1649, %r1650},                         {%r1685}, {%r1682},                         {%r1649, %r1650};
	// end inline asm
	// begin inline asm
	mma.sync.aligned.m8n8k16.row.col.s32.s8.s8.s32                         {%r1647, %r1648},                         {%r1685}, {%r1683},                         {%r1647, %r1648};
	// end inline asm
	// begin inline asm
	mma.sync.aligned.m8n8k16.row.col.s32.s8.s8.s32                         {%r1645, %r1646},                         {%r1685}, {%r1684},                         {%r1645, %r1646};
	// end inline asm
	// begin inline asm
	mma.sync.aligned.m8n8k16.row.col.s32.s8.s8.s32                         {%r1643, %r1644},                         {%r1686}, {%r1689},                         {%r1643, %r1644};
	// end inline asm
	// begin inline asm
	mma.sync.aligned.m8n8k16.row.col.s32.s8.s8.s32                         {%r1641, %r1642},                         {%r1686}, {%r1690},                         {%r1641, %r1642};
	// end inline asm
	// begin inline asm
	mma.sync.aligned.m8n8k16.row.col.s32.s8.s8.s32                         {%r1639, %r1640},                         {%r1686}, {%r1691},                         {%r1639, %r1640};
	// end inline asm
	// begin inline asm
	mma.sync.aligned.m8n8k16.row.col.s32.s8.s8.s32                         {%r1637, %r1638},                         {%r1686}, {%r1692},                         {%r1637, %r1638};
	// end inline asm
	// begin inline asm
	mma.sync.aligned.m8n8k16.row.col.s32.s8.s8.s32                         {%r1635, %r1636},                         {%r1686}, {%r1681},                         {%r1635, %r1636};
	// end inline asm
	// begin inline asm
	mma.sync.aligned.m8n8k16.row.col.s32.s8.s8.s32                         {%r1633, %r1634},                         {%r1686}, {%r1682},                         {%r1633, %r1634};
	// end inline asm
	// begin inline asm
	mma.sync.aligned.m8n8k16.row.col.s32.s8.s8.s32                         {%r1631, %r1632},                         {%r1686}, {%r1683},                         {%r1631, %r1632};
	// end inline asm
	// begin inline asm
	mma.sync.aligned.m8n8k16.row.col.s32.s8.s8.s32                         {%r1629, %r1630},                         {%r1686}, {%r1684},                         {%r1629, %r1630};
	// end inline asm
	// begin inline asm
	mma.sync.aligned.m8n8k16.row.col.s32.s8.s8.s32                         {%r1627, %r1628},                         {%r1687}, {%r1689},                         {%r1627, %r1628};
	// end inline asm
	// begin inline asm
	mma.sync.aligned.m8n8k16.row.col.s32.s8.s8.s32                         {%r1625, %r1626},                         {%r1687}, {%r1690},                         {%r1625, %r1626};
	// end inline asm
	// begin inline asm
	mma.sync.aligned.m8n8k16.row.col.s32.s8.s8.s32                         {%r1623, %r1624},                         {%r1687}, {%r1691},                         {%r1623, %r1624};
	// end inline asm
	// begin inline asm
	mma.sync.aligned.m8n8k16.row.col.s32.s8.s8.s32                         {%r1621, %r1622},                         {%r1687}, {%r1692},                         {%r1621, %r1622};
	// end inline asm
	// begin inline asm
	mma.sync.aligned.m8n8k16.row.col.s32.s8.s8.s32                         {%r1619, %r1620},                         {%r1687}, {%r1681},                         {%r1619, %r1620};
	// end inline asm
	// begin inline asm
	mma.sync.aligned.m8n8k16.row.col.s32.s8.s8.s32                         {%r1617, %r1618},                         {%r1687}, {%r1682},                         {%r1617, %r1618};
	// end inline asm
	// begin inline asm
	mma.sync.aligned.m8n8k16.row.col.s32.s8.s8.s32                         {%r1615, %r1616},                         {%r1687}, {%r1683},                         {%r1615, %r1616};
	// end inline asm
	// begin inline asm
	mma.sync.aligned.m8n8k16.row.col.s32.s8.s8.s32                         {%r1613, %r1614},                         {%r1687}, {%r1684},                         {%r1613, %r1614};
	// end inline asm
	// begin inline asm
	mma.sync.aligned.m8n8k16.row.col.s32.s8.s8.s32                         {%r1611, %r1612},                         {%r1688}, {%r1689},                         {%r1611, %r1612};
	// end inline asm
	// begin inline asm
	mma.sync.aligned.m8n8k16.row.col.s32.s8.s8.s32                         {%r1609, %r1610},                         {%r1688}, {%r1690},                         {%r1609, %r1610};
	// end inline asm
	// begin inline asm
	mma.sync.aligned.m8n8k16.row.col.s32.s8.s8.s32                         {%r1607, %r1608},                         {%r1688}, {%r1691},                         {%r1607, %r1608};
	// end inline asm
	// begin inline asm
	mma.sync.aligned.m8n8k16.row.col.s32.s8.s8.s32                         {%r1605, %r1606},                         {%r1688}, {%r1692},                         {%r1605, %r1606};
	// end inline asm
	// begin inline asm
	mma.sync.aligned.m8n8k16.row.col.s32.s8.s8.s32                         {%r1603, %r1604},                         {%r1688}, {%r1681},                         {%r1603, %r1604};
	// end inline asm
	// begin inline asm
	mma.sync.aligned.m8n8k16.row.col.s32.s8.s8.s32                         {%r1601, %r1602},                         {%r1688}, {%r1682},                         {%r1601, %r1602};
	// end inline asm
	// begin inline asm
	mma.sync.aligned.m8n8k16.row.col.s32.s8.s8.s32                         {%r1599, %r1600},                         {%r1688}, {%r1683},                         {%r1599, %r1600};
	// end inline asm
	// begin inline asm
	mma.sync.aligned.m8n8k16.row.col.s32.s8.s8.s32                         {%r1597, %r1598},                         {%r1688}, {%r1684},                         {%r1597, %r1598};
	// end inline asm
	// begin inline asm
	mma.sync.aligned.m8n8k16.row.col.s32.s8.s8.s32                         {%r1595, %r1596},                         {%r1677}, {%r1689},                         {%r1595, %r1596};
	// end inline asm
	// begin inline asm
	mma.sync.aligned.m8n8k16.row.col.s32.s8.s8.s32                         {%r1593, %r1594},                         {%r1677}, {%r1690},                         {%r1593, %r1594};
	// end inline asm
	// begin inline asm
	mma.sync.aligned.m8n8k16.row.col.s32.s8.s8.s32                         {%r1591, %r1592},                         {%r1677}, {%r1691},                         {%r1591, %r1592};
	// end inline asm
	// begin inline asm
	mma.sync.aligned.m8n8k16.row.col.s32.s8.s8.s32                         {%r1589, %r1590},                         {%r1677}, {%r1692},                         {%r1589, %r1590};
	// end inline asm
	// begin inline asm
	mma.sync.aligned.m8n8k16.row.col.s32.s8.s8.s32                         {%r1587, %r1588},                         {%r1677}, {%r1681},                         {%r1587, %r1588};
	// end inline asm
	// begin inline asm
	mma.sync.aligned.m8n8k16.row.col.s32.s8.s8.s32                         {%r1585, %r1586},                         {%r1677}, {%r1682},                         {%r1585, %r1586};
	// end inline asm
	// begin inline asm
	mma.sync.aligned.m8n8k16.row.col.s32.s8.s8.s32                         {%r1583, %r1584},                         {%r1677}, {%r1683},                         {%r1583, %r1584};
	// end inline asm
	// begin inline asm
	mma.sync.aligned.m8n8k16.row.col.s32.s8.s8.s32                         {%r1581, %r1582},                         {%r1677}, {%r1684},                         {%r1581, %r1582};
	// end inline asm
	// begin inline asm
	mma.sync.aligned.m8n8k16.row.col.s32.s8.s8.s32                         {%r1579, %r1580},                         {%r1678}, {%r1689},                         {%r1579, %r1580};
	// end inline asm
	// begin inline asm
	mma.sync.aligned.m8n8k16.row.col.s32.s8.s8.s32                         {%r1577, %r1578},                         {%r1678}, {%r1690},                         {%r1577, %r1578};
	// end inline asm
	// begin inline asm
	mma.sync.aligned.m8n8k16.row.col.s32.s8.s8.s32                         {%r1575, %r1576},                         {%r1678}, {%r1691},                         {%r1575, %r1576};
	// end inline asm
	// begin inline asm
	mma.sync.aligned.m8n8k16.row.col.s32.s8.s8.s32                         {%r1573, %r1574},                         {%r1678}, {%r1692},                         {%r1573, %r1574};
	// end inline asm
	// begin inline asm
	mma.sync.aligned.m8n8k16.row.col.s32.s8.s8.s32                         {%r1571, %r1572},                         {%r1678}, {%r1681},                         {%r1571, %r1572};
	// end inline asm
	// begin inline asm
	mma.sync.aligned.m8n8k16.row.col.s32.s8.s8.s32                         {%r1569, %r1570},                         {%r1678}, {%r1682},                         {%r1569, %r1570};
	// end inline asm
	// begin inline asm
	mma.sync.aligned.m8n8k16.row.col.s32.s8.s8.s32                         {%r1567, %r1568},                         {%r1678}, {%r1683},                         {%r1567, %r1568};
	// end inline asm
	// begin inline asm
	mma.sync.aligned.m8n8k16.row.col.s32.s8.s8.s32                         {%r1565, %r1566},                         {%r1678}, {%r1684},                         {%r1565, %r1566};
	// end inline asm
	// begin inline asm
	mma.sync.aligned.m8n8k16.row.col.s32.s8.s8.s32                         {%r1661, %r1662},                         {%r1679}, {%r1689},                         {%r1661, %r1662};
	// end inline asm
	// begin inline asm
	mma.sync.aligned.m8n8k16.row.col.s32.s8.s8.s32                         {%r1663, %r1664},                         {%r1679}, {%r1690},                         {%r1663, %r1664};
	// end inline asm
	// begin inline asm
	mma.sync.aligned.m8n8k16.row.col.s32.s8.s8.s32                         {%r1665, %r1666},                         {%r1679}, {%r1691},                         {%r1665, %r1666};
	// end inline asm
	// begin inline asm
	mma.sync.aligned.m8n8k16.row.col.s32.s8.s8.s32                         {%r1667, %r1668},                         {%r1679}, {%r1692},                         {%r1667, %r1668};
	// end inline asm
	// begin inline asm
	mma.sync.aligned.m8n8k16.row.col.s32.s8.s8.s32                         {%r1669, %r1670},                         {%r1679}, {%r1681},                         {%r1669, %r1670};
	// end inline asm
	// begin inline asm
	mma.sync.aligned.m8n8k16.row.col.s32.s8.s8.s32                         {%r1671, %r1672},                         {%r1679}, {%r1682},                         {%r1671, %r1672};
	// end inline asm
	// begin inline asm
	mma.sync.aligned.m8n8k16.row.col.s32.s8.s8.s32                         {%r1673, %r1674},                         {%r1679}, {%r1683},                         {%r1673, %r1674};
	// end inline asm
	// begin inline asm
	mma.sync.aligned.m8n8k16.row.col.s32.s8.s8.s32                         {%r1675, %r1676},                         {%r1679}, {%r1684},                         {%r1675, %r1676};
	// end inline asm
	// begin inline asm
	mma.sync.aligned.m8n8k16.row.col.s32.s8.s8.s32                         {%r1693, %r1694},                         {%r1680}, {%r1689},                         {%r1693, %r1694};
	// end inline asm
	// begin inline asm
	mma.sync.aligned.m8n8k16.row.col.s32.s8.s8.s32                         {%r1695, %r1696},                         {%r1680}, {%r1690},                         {%r1695, %r1696};
	// end inline asm
	// begin inline asm
	mma.sync.aligned.m8n8k16.row.col.s32.s8.s8.s32                         {%r1697, %r1698},                         {%r1680}, {%r1691},                         {%r1697, %r1698};
	// end inline asm
	// begin inline asm
	mma.sync.aligned.m8n8k16.row.col.s32.s8.s8.s32                         {%r1699, %r1700},                         {%r1680}, {%r1692},                         {%r1699, %r1700};
	// end inline asm
	// begin inline asm
	mma.sync.aligned.m8n8k16.row.col.s32.s8.s8.s32                         {%r1701, %r1702},                         {%r1680}, {%r1681},                         {%r1701, %r1702};
	// end inline asm
	// begin inline asm
	mma.sync.aligned.m8n8k16.row.col.s32.s8.s8.s32                         {%r1703, %r1704},                         {%r1680}, {%r1682},                         {%r1703, %r1704};
	// end inline asm
	// begin inline asm
	mma.sync.aligned.m8n8k16.row.col.s32.s8.s8.s32                         {%r1705, %r1706},                         {%r1680}, {%r1683},                         {%r1705, %r1706};
	// end inline asm
	// begin inline asm
	mma.sync.aligned.m8n8k16.row.col.s32.s8.s8.s32                         {%r1707, %r1708},                         {%r1680}, {%r1684},                         {%r1707, %r1708};
	// end inline asm
	// begin inline asm
	mma.sync.aligned.m8n8k16.row.col.s32.s8.s8.s32                         {%r1659, %r1660},                         {%r710}, {%r714},                         {%r1659, %r1660};
	// end inline asm
	// begin inline asm
	mma.sync.aligned.m8n8k16.row.col.s32.s8.s8.s32                         {%r1657, %r1658},                         {%r710}, {%r715},                         {%r1657, %r1658};
	// end inline asm
	// begin inline asm
	mma.sync.aligned.m8n8k16.row.col.s32.s8.s8.s32                         {%r1655, %r1656},                         {%r710}, {%r716},                         {%r1655, %r1656};
	// end inline asm
	// begin inline asm
	mma.sync.aligned.m8n8k16.row.col.s32.s8.s8.s32                         {%r1653, %r1654},                         {%r710}, {%r717},                         {%r1653, %r1654};
	// end inline asm
	// begin inline asm
	mma.sync.aligned.m8n8k16.row.col.s32.s8.s8.s32                         {%r1651, %r1652},                         {%r710}, {%r722},                         {%r1651, %r1652};
	// end inline asm
	// begin inline asm
	mma.sync.aligned.m8n8k16.row.col.s32.s8.s8.s32                         {%r1649, %r1650},                         {%r710}, {%r723},                         {%r1649, %r1650};
	// end inline asm
	// begin inline asm
	mma.sync.aligned.m8n8k16.row.col.s32.s8.s8.s32                         {%r1647, %r1648},                         {%r710}, {%r724},                         {%r1647, %r1648};
	// end inline asm
	// begin inline asm
	mma.sync.aligned.m8n8k16.row.col.s32.s8.s8.s32                         {%r1645, %r1646},                         {%r710}, {%r725},                         {%r1645, %r1646};
	// end inline asm
	// begin inline asm
	mma.sync.aligned.m8n8k16.row.col.s32.s8.s8.s32                         {%r1643, %r1644},                         {%r711}, {%r714},                         {%r1643, %r1644};
	// end inline asm
	// begin inline asm
	mma.sync.aligned.m8n8k16.row.col.s32.s8.s8.s32                         {%r1641, %r1642},                         {%r711}, {%r715},                         {%r1641, %r1642};
	// end inline asm
	// begin inline asm
	mma.sync.aligned.m8n8k16.row.col.s32.s8.s8.s32                         {%r1639, %r1640},                         {%r711}, {%r716},                         {%r1639, %r1640};
	// end inline asm
	// begin inline asm
	mma.sync.aligned.m8n8k16.row.col.s32.s8.s8.s32                         {%r1637, %r1638},                         {%r711}, {%r717},                         {%r1637, %r1638};
	// end inline asm
	// begin inline asm
	mma.sync.aligned.m8n8k16.row.col.s32.s8.s8.s32                         {%r1635, %r1636},                         {%r711}, {%r722},                         {%r1635, %r1636};
	// end inline asm
	// begin inline asm
	mma.sync.aligned.m8n8k16.row.col.s32.s8.s8.s32                         {%r1633, %r1634},                         {%r711}, {%r723},                         {%r1633, %r1634};
	// end inline asm
	// begin inline asm
	mma.sync.aligned.m8n8k16.row.col.s32.s8.s8.s32                         {%r1631, %r1632},                         {%r711}, {%r724},                         {%r1631, %r1632};
	// end inline asm
	// begin inline asm
	mma.sync.aligned.m8n8k16.row.col.s32.s8.s8.s32                         {%r1629, %r1630},                         {%r711}, {%r725},                         {%r1629, %r1630};
	// end inline asm
	// begin inline asm
	mma.sync.aligned.m8n8k16.row.col.s32.s8.s8.s32                         {%r1627, %r1628},                         {%r712}, {%r714},                         {%r1627, %r1628};
	// end inline asm
	// begin inline asm
	mma.sync.aligned.m8n8k16.row.col.s32.s8.s8.s32                         {%r1625, %r1626},                         {%r712}, {%r715},                         {%r1625, %r1626};
	// end inline asm
	// begin inline asm
	mma.sync.aligned.m8n8k16.row.col.s32.s8.s8.s32                         {%r1623, %r1624},                         {%r712}, {%r716},                         {%r1623, %r1624};
	// end inline asm
	// begin inline asm
	mma.sync.aligned.m8n8k16.row.col.s32.s8.s8.s32                         {%r1621, %r1622},                         {%r712}, {%r717},                         {%r1621, %r1622};
	// end inline asm
	// begin inline asm
	mma.sync.aligned.m8n8k16.row.col.s32.s8.s8.s32                         {%r1619, %r1620},                         {%r712}, {%r722},                         {%r1619, %r1620};
	// end inline asm
	// begin inline asm
	mma.sync.aligned.m8n8k16.row.col.s32.s8.s8.s32                         {%r1617, %r1618},                         {%r712}, {%r723},                         {%r1617, %r1618};
	// end inline asm
	// begin inline asm
	mma.sync.aligned.m8n8k16.row.col.s32.s8.s8.s32                         {%r1615, %r1616},                         {%r712}, {%r724},                         {%r1615, %r1616};
	// end inline asm
	// begin inline asm
	mma.sync.aligned.m8n8k16.row.col.s32.s8.s8.s32                         {%r1613, %r1614},                         {%r712}, {%r725},                         {%r1613, %r1614};
	// end inline asm
	// begin inline asm
	mma.sync.aligned.m8n8k16.row.col.s32.s8.s8.s32                         {%r1611, %r1612},                         {%r713}, {%r714},                         {%r1611, %r1612};
	// end inline asm
	// begin inline asm
	mma.sync.aligned.m8n8k16.row.col.s32.s8.s8.s32                         {%r1609, %r1610},                         {%r713}, {%r715},                         {%r1609, %r1610};
	// end inline asm
	// begin inline asm
	mma.sync.aligned.m8n8k16.row.col.s32.s8.s8.s32                         {%r1607, %r1608},                         {%r713}, {%r716},                         {%r1607, %r1608};
	// end inline asm
	// begin inline asm
	mma.sync.aligned.m8n8k16.row.col.s32.s8.s8.s32                         {%r1605, %r1606},                         {%r713}, {%r717},                         {%r1605, %r1606};
	// end inline asm
	// begin inline asm
	mma.sync.aligned.m8n8k16.row.col.s32.s8.s8.s32                         {%r1603, %r1604},                         {%r713}, {%r722},                         {%r1603, %r1604};
	// end inline asm
	// begin inline asm
	mma.sync.aligned.m8n8k16.row.col.s32.s8.s8.s32                         {%r1601, %r1602},                         {%r713}, {%r723},                         {%r1601, %r1602};
	// end inline asm
	// begin inline asm
	mma.sync.aligned.m8n8k16.row.col.s32.s8.s8.s32                         {%r1599, %r1600},                         {%r713}, {%r724},                         {%r1599, %r1600};
	// end inline asm
	// begin inline asm
	mma.sync.aligned.m8n8k16.row.col.s32.s8.s8.s32                         {%r1597, %r1598},                         {%r713}, {%r725},                         {%r1597, %r1598};
	// end inline asm
	// begin inline asm
	mma.sync.aligned.m8n8k16.row.col.s32.s8.s8.s32                         {%r1595, %r1596},                         {%r718}, {%r714},                         {%r1595, %r1596};
	// end inline asm
	// begin inline asm
	mma.sync.aligned.m8n8k16.row.col.s32.s8.s8.s32                         {%r1593, %r1594},                         {%r718}, {%r715},                         {%r1593, %r1594};
	// end inline asm
	// begin inline asm
	mma.sync.aligned.m8n8k16.row.col.s32.s8.s8.s32                         {%r1591, %r1592},                         {%r718}, {%r716},                         {%r1591, %r1592};
	// end inline asm
	// begin inline asm
	mma.sync.aligned.m8n8k16.row.col.s32.s8.s8.s32                         {%r1589, %r1590},                         {%r718}, {%r717},                         {%r1589, %r1590};
	// end inline asm
	// begin inline asm
	mma.sync.aligned.m8n8k16.row.col.s32.s8.s8.s32                         {%r1587, %r1588},                         {%r718}, {%r722},                         {%r1587, %r1588};
	// end inline asm
	// begin inline asm
	mma.sync.aligned.m8n8k16.row.col.s32.s8.s8.s32                         {%r1585, %r1586},                         {%r718}, {%r723},                         {%r1585, %r1586};
	// end inline asm
	// begin inline asm
	mma.sync.aligned.m8n8k16.row.col.s32.s8.s8.s32                         {%r1583, %r1584},                         {%r718}, {%r724},                         {%r1583, %r1584};
	// end inline asm
	// begin inline asm
	mma.sync.aligned.m8n8k16.row.col.s32.s8.s8.s32                         {%r1581, %r1582},                         {%r718}, {%r725},                         {%r1581, %r1582};
	// end inline asm
	// begin inline asm
	mma.sync.aligned.m8n8k16.row.col.s32.s8.s8.s32                         {%r1579, %r1580},                         {%r719}, {%r714},                         {%r1579, %r1580};
	// end inline asm
	// begin inline asm
	mma.sync.aligned.m8n8k16.row.col.s32.s8.s8.s32                         {%r1577, %r1578},                         {%r719}, {%r715},                         {%r1577, %r1578};
	// end inline asm
	// begin inline asm
	mma.sync.aligned.m8n8k16.row.col.s32.s8.s8.s32                         {%r1575, %r1576},                         {%r719}, {%r716},                         {%r1575, %r1576};
	// end inline asm
	// begin inline asm
	mma.sync.aligned.m8n8k16.row.col.s32.s8.s8.s32                         {%r1573, %r1574},                         {%r719}, {%r717},                         {%r1573, %r1574};
	// end inline asm
	// begin inline asm
	mma.sync.aligned.m8n8k16.row.col.s32.s8.s8.s32                         {%r1571, %r1572},                         {%r719}, {%r722},                         {%r1571, %r1572};
	// end inline asm
	// begin inline asm
	mma.sync.aligned.m8n8k16.row.col.s32.s8.s8.s32                         {%r1569, %r1570},                         {%r719}, {%r723},                         {%r1569, %r1570};
	// end inline asm
	// begin inline asm
	mma.sync.aligned.m8n8k16.row.col.s32.s8.s8.s32                         {%r1567, %r1568},                         {%r719}, {%r724},                         {%r1567, %r1568};
	// end inline asm
	// begin inline asm
	mma.sync.aligned.m8n8k16.row.col.s32.s8.s8.s32                         {%r1565, %r1566},                         {%r719}, {%r725},                         {%r1565, %r1566};
	// end inline asm
	// begin inline asm
	mma.sync.aligned.m8n8k16.row.col.s32.s8.s8.s32                         {%r1661, %r1662},                         {%r720}, {%r714},                         {%r1661, %r1662};
	// end inline asm
	// begin inline asm
	mma.sync.aligned.m8n8k16.row.col.s32.s8.s8.s32                         {%r1663, %r1664},                         {%r720}, {%r715},                         {%r1663, %r1664};
	// end inline asm
	// begin inline asm
	mma.sync.aligned.m8n8k16.row.col.s32.s8.s8.s32                         {%r1665, %r1666},                         {%r720}, {%r716},                         {%r1665, %r1666};
	// end inline asm
	// begin inline asm
	mma.sync.aligned.m8n8k16.row.col.s32.s8.s8.s32                         {%r1667, %r1668},                         {%r720}, {%r717},                         {%r1667, %r1668};
	// end inline asm
	// begin inline asm
	mma.sync.aligned.m8n8k16.row.col.s32.s8.s8.s32                         {%r1669, %r1670},                         {%r720}, {%r722},                         {%r1669, %r1670};
	// end inline asm
	// begin inline asm
	mma.sync.aligned.m8n8k16.row.col.s32.s8.s8.s32                         {%r1671, %r1672},                         {%r720}, {%r723},                         {%r1671, %r1672};
	// end inline asm
	// begin inline asm
	mma.sync.aligned.m8n8k16.row.col.s32.s8.s8.s32                         {%r1673, %r1674},                         {%r720}, {%r724},                         {%r1673, %r1674};
	// end inline asm
	// begin inline asm
	mma.sync.aligned.m8n8k16.row.col.s32.s8.s8.s32                         {%r1675, %r1676},                         {%r720}, {%r725},                         {%r1675, %r1676};
	// end inline asm
	// begin inline asm
	mma.sync.aligned.m8n8k16.row.col.s32.s8.s8.s32                         {%r1693, %r1694},                         {%r721}, {%r714},                         {%r1693, %r1694};
	// end inline asm
	// begin inline asm
	mma.sync.aligned.m8n8k16.row.col.s32.s8.s8.s32                         {%r1695, %r1696},                         {%r721}, {%r715},                         {%r1695, %r1696};
	// end inline asm
	// begin inline asm
	mma.sync.aligned.m8n8k16.row.col.s32.s8.s8.s32                         {%r1697, %r1698},                         {%r721}, {%r716},                         {%r1697, %r1698};
	// end inline asm
	// begin inline asm
	mma.sync.aligned.m8n8k16.row.col.s32.s8.s8.s32                         {%r1699, %r1700},                         {%r721}, {%r717},                         {%r1699, %r1700};
	// end inline asm
	// begin inline asm
	mma.sync.aligned.m8n8k16.row.col.s32.s8.s8.s32                         {%r1701, %r1702},                         {%r721}, {%r722},                         {%r1701, %r1702};
	// end inline asm
	// begin inline asm
	mma.sync.aligned.m8n8k16.row.col.s32.s8.s8.s32                         {%r1703, %r1704},                         {%r721}, {%r723},                         {%r1703, %r1704};
	// end inline asm
	// begin inline asm
	mma.sync.aligned.m8n8k16.row.col.s32.s8.s8.s32                         {%r1705, %r1706},                         {%r721}, {%r724},                         {%r1705, %r1706};
	// end inline asm
	// begin inline asm
	mma.sync.aligned.m8n8k16.row.col.s32.s8.s8.s32                         {%r1707, %r1708},                         {%r721}, {%r725},                         {%r1707, %r1708};
	// end inline asm
	xor.b32  	%r1711, %r1711, 1;
	mul.lo.s32 	%r1531, %r1711, 8256;
	and.b32  	%r1532, %r1510, 1;
	setp.eq.b32 	%p7, %r1532, 1;
	selp.b32 	%r1533, 260, 0, %p7;
	shr.u32 	%r1534, %r1510, 1;
	add.s32 	%r1535, %r1533, %r1534;
	shl.b32 	%r1536, %r1535, 4;
	add.s32 	%r1537, %r1519, %r1536;
	add.s32 	%r1538, %r1537, %r1531;
	st.shared.v2.u64 	[%r1538], {%rd310, %rd311};
	st.shared.v2.u64 	[%r1538+2048], {%rd308, %rd309};
	mul.lo.s32 	%r1539, %r1711, 4160;
	selp.b32 	%r1540, 132, 0, %p7;
	add.s32 	%r1541, %r1540, %r1534;
	shl.b32 	%r1542, %r1541, 4;
	add.s32 	%r1543, %r1528, %r1542;
	add.s32 	%r1544, %r1543, %r1539;
	st.shared.v2.u64 	[%r1544], {%rd312, %rd313};
	bar.sync 	0;
	add.s32 	%r1545, %r1519, %r1517;
	add.s32 	%r1546, %r1545, %r1531;
	cvt.u64.u32 	%rd195, %r1546;
	mul.wide.u32 	%rd204, %r1510, 32;
	mul.wide.u32 	%rd205, %r1510, 16;
	mov.b64 	%rd206, 496;
	cvt.u32.u64 	%r1547, %rd206;
	cvt.u32.u64 	%r1548, %rd205;
	and.b32  	%r1549, %r1548, %r1547;
	mov.b64 	%rd207, 1024;
	cvt.u32.u64 	%r1550, %rd207;
	cvt.u32.u64 	%r1551, %rd204;
	and.b32  	%r1552, %r1551, %r1550;
	add.s32 	%r1553, %r1552, %r1549;
	add.s32 	%r1554, %r1539, %r1553;
	add.s32 	%r1555, %r1528, %r1554;
	cvt.u64.u32 	%rd196, %r1555;
	// begin inline asm
	ldmatrix.sync.aligned.m8n8.x4.shared.b16 {%r1685, %r1686, %r1687, %r1688}, [%rd195];ldmatrix.sync.aligned.m8n8.x4.shared.b16 {%r1689 ,%r1690, %r1691, %r1692}, [%rd196];
	// end inline asm
	add.s64 	%rd197, %rd195, 512;
	add.s64 	%rd198, %rd196, 512;
	// begin inline asm
	ldmatrix.sync.aligned.m8n8.x4.shared.b16 {%r1677, %r1678, %r1679, %r1680}, [%rd197];ldmatrix.sync.aligned.m8n8.x4.shared.b16 {%r1681 ,%r1682, %r1683, %r1684}, [%rd198];
	// end inline asm
	add.s32 	%r1709, %r1709, 32;
	setp.lt.s32 	%p8, %r1709, %r1562;
	@%p8 bra 	$L__BB0_7;
	mov.b64 	%rd285, {%r1659, %r1660};
	mov.b64 	%rd284, {%r1657, %r1658};
	mov.b64 	%rd283, {%r1655, %r1656};
	mov.b64 	%rd282, {%r1653, %r1654};
	mov.b64 	%rd281, {%r1651, %r1652};
	mov.b64 	%rd280, {%r1649, %r1650};
	mov.b64 	%rd279, {%r1647, %r1648};
	mov.b64 	%rd278, {%r1645, %r1646};
	mov.b64 	%rd277, {%r1643, %r1644};
	mov.b64 	%rd276, {%r1641, %r1642};
	mov.b64 	%rd275, {%r1639, %r1640};
	mov.b64 	%rd274, {%r1637, %r1638};
	mov.b64 	%rd273, {%r1635, %r1636};
	mov.b64 	%rd272, {%r1633, %r1634};
	mov.b64 	%rd271, {%r1631, %r1632};
	mov.b64 	%rd270, {%r1629, %r1630};
	mov.b64 	%rd269, {%r1627, %r1628};
	mov.b64 	%rd268, {%r1625, %r1626};
	mov.b64 	%rd267, {%r1623, %r1624};
	mov.b64 	%rd266, {%r1621, %r1622};
	mov.b64 	%rd265, {%r1619, %r1620};
	mov.b64 	%rd264, {%r1617, %r1618};
	mov.b64 	%rd263, {%r1615, %r1616};
	mov.b64 	%rd262, {%r1613, %r1614};
	mov.b64 	%rd261, {%r1611, %r1612};
	mov.b64 	%rd260, {%r1609, %r1610};
	mov.b64 	%rd259, {%r1607, %r1608};
	mov.b64 	%rd258, {%r1605, %r1606};
	mov.b64 	%rd257, {%r1603, %r1604};
	mov.b64 	%rd256, {%r1601, %r1602};
	mov.b64 	%rd255, {%r1599, %r1600};
	mov.b64 	%rd254, {%r1597, %r1598};
	mov.b64 	%rd253, {%r1595, %r1596};
	mov.b64 	%rd252, {%r1593, %r1594};
	mov.b64 	%rd251, {%r1591, %r1592};
	mov.b64 	%rd250, {%r1589, %r1590};
	mov.b64 	%rd249, {%r1587, %r1588};
	mov.b64 	%rd248, {%r1585, %r1586};
	mov.b64 	%rd247, {%r1583, %r1584};
	mov.b64 	%rd246, {%r1581, %r1582};
	mov.b64 	%rd245, {%r1579, %r1580};
	mov.b64 	%rd244, {%r1577, %r1578};
	mov.b64 	%rd243, {%r1575, %r1576};
	mov.b64 	%rd242, {%r1573, %r1574};
	mov.b64 	%rd241, {%r1571, %r1572};
	mov.b64 	%rd240, {%r1569, %r1570};
	mov.b64 	%rd239, {%r1567, %r1568};
	mov.b64 	%rd238, {%r1565, %r1566};
	mov.b64 	%rd286, {%r1661, %r1662};
	mov.b64 	%rd287, {%r1663, %r1664};
	mov.b64 	%rd288, {%r1665, %r1666};
	mov.b64 	%rd289, {%r1667, %r1668};
	mov.b64 	%rd290, {%r1669, %r1670};
	mov.b64 	%rd291, {%r1671, %r1672};
	mov.b64 	%rd292, {%r1673, %r1674};
	mov.b64 	%rd293, {%r1675, %r1676};
	mov.b64 	%rd294, {%r1693, %r1694};
	mov.b64 	%rd295, {%r1695, %r1696};
	mov.b64 	%rd296, {%r1697, %r1698};
	mov.b64 	%rd297, {%r1699, %r1700};
	mov.b64 	%rd298, {%r1701, %r1702};
	mov.b64 	%rd299, {%r1703, %r1704};
	mov.b64 	%rd300, {%r1705, %r1706};
	mov.b64 	%rd301, {%r1707, %r1708};
$L__BB0_11:
	ld.param.u32 	%r1558, [_Z16i8gemm256x128x32PKaS0_Piiiiii_param_4];
	ld.param.u64 	%rd237, [_Z16i8gemm256x128x32PKaS0_Piiiiii_param_2];
	cvta.to.global.u64 	%rd208, %rd237;
	mov.u32 	%r1556, %tid.x;
	cvt.u64.u32 	%rd209, %r1556;
	mul.wide.u32 	%rd210, %r1556, 2;
	cvt.s64.s32 	%rd211, %r1558;
	cvt.u64.u32 	%rd212, %r11;
	mul.lo.s32 	%r1557, %r10, %r1558;
	cvt.u64.u32 	%rd213, %r1557;
	and.b64  	%rd214, %rd209, 31;
	shr.u64 	%rd215, %rd214, 2;
	and.b64  	%rd216, %rd209, 960;
	or.b64  	%rd217, %rd215, %rd216;
	and.b64  	%rd218, %rd210, 70;
	add.s64 	%rd219, %rd218, %rd213;
	add.s64 	%rd220, %rd219, %rd212;
	mad.lo.s64 	%rd221, %rd217, %rd211, %rd220;
	shl.b64 	%rd222, %rd221, 2;
	add.s64 	%rd223, %rd208, %rd222;
	st.global.u64 	[%rd223], %rd285;
	st.global.u64 	[%rd223+32], %rd284;
	st.global.u64 	[%rd223+64], %rd283;
	st.global.u64 	[%rd223+96], %rd282;
	st.global.u64 	[%rd223+128], %rd281;
	st.global.u64 	[%rd223+160], %rd280;
	st.global.u64 	[%rd223+192], %rd279;
	st.global.u64 	[%rd223+224], %rd278;
	mul.wide.s32 	%rd224, %r1558, 8;
	shl.b64 	%rd225, %rd224, 2;
	add.s64 	%rd226, %rd223, %rd225;
	st.global.u64 	[%rd226], %rd277;
	st.global.u64 	[%rd226+32], %rd276;
	st.global.u64 	[%rd226+64], %rd275;
	st.global.u64 	[%rd226+96], %rd274;
	st.global.u64 	[%rd226+128], %rd273;
	st.global.u64 	[%rd226+160], %rd272;
	st.global.u64 	[%rd226+192], %rd271;
	st.global.u64 	[%rd226+224], %rd270;
	mul.wide.s32 	%rd227, %r1558, 16;
	shl.b64 	%rd228, %rd227, 2;
	add.s64 	%rd229, %rd223, %rd228;
	st.global.u64 	[%rd229], %rd269;
	st.global.u64 	[%rd229+32], %rd268;
	st.global.u64 	[%rd229+64], %rd267;
	st.global.u64 	[%rd229+96], %rd266;
	st.global.u64 	[%rd229+128], %rd265;
	st.global.u64 	[%rd229+160], %rd264;
	st.global.u64 	[%rd229+192], %rd263;
	st.global.u64 	[%rd229+224], %rd262;
	add.s64 	%rd230, %rd229, %rd225;
	st.global.u64 	[%rd230], %rd261;
	st.global.u64 	[%rd230+32], %rd260;
	st.global.u64 	[%rd230+64], %rd259;
	st.global.u64 	[%rd230+96], %rd258;
	st.global.u64 	[%rd230+128], %rd257;
	st.global.u64 	[%rd230+160], %rd256;
	st.global.u64 	[%rd230+192], %rd255;
	st.global.u64 	[%rd230+224], %rd254;
	mul.wide.s32 	%rd231, %r1558, 32;
	shl.b64 	%rd232, %rd231, 2;
	add.s64 	%rd233, %rd223, %rd232;
	st.global.u64 	[%rd233], %rd253;
	st.global.u64 	[%rd233+32], %rd252;
	st.global.u64 	[%rd233+64], %rd251;
	st.global.u64 	[%rd233+96], %rd250;
	st.global.u64 	[%rd233+128], %rd249;
	st.global.u64 	[%rd233+160], %rd248;
	st.global.u64 	[%rd233+192], %rd247;
	st.global.u64 	[%rd233+224], %rd246;
	add.s64 	%rd234, %rd233, %rd225;
	st.global.u64 	[%rd234], %rd245;
	st.global.u64 	[%rd234+32], %rd244;
	st.global.u64 	[%rd234+64], %rd243;
	st.global.u64 	[%rd234+96], %rd242;
	st.global.u64 	[%rd234+128], %rd241;
	st.global.u64 	[%rd234+160], %rd240;
	st.global.u64 	[%rd234+192], %rd239;
	st.global.u64 	[%rd234+224], %rd238;
	add.s64 	%rd235, %rd233, %rd228;
	st.global.u64 	[%rd235], %rd286;
	st.global.u64 	[%rd235+32], %rd287;
	st.global.u64 	[%rd235+64], %rd288;
	st.global.u64 	[%rd235+96], %rd289;
	st.global.u64 	[%rd235+128], %rd290;
	st.global.u64 	[%rd235+160], %rd291;
	st.global.u64 	[%rd235+192], %rd292;
	st.global.u64 	[%rd235+224], %rd293;
	add.s64 	%rd236, %rd235, %rd225;
	st.global.u64 	[%rd236], %rd294;
	st.global.u64 	[%rd236+32], %rd295;
	st.global.u64 	[%rd236+64], %rd296;
	st.global.u64 	[%rd236+96], %rd297;
	st.global.u64 	[%rd236+128], %rd298;
	st.global.u64 	[%rd236+160], %rd299;
	st.global.u64 	[%rd236+192], %rd300;
	st.global.u64 	[%rd236+224], %rd301;
	ret;

}


// ===== COMPILED SASS (sm_100) =====

	.target	sm_100

	.elftype	@"ET_EXEC"


//--------------------- .note.nv.tkinfo           --------------------------
	.section	.note.nv.tkinfo,"",@"SHT_NOTE"
	.sectionflags	@"SHF_NOTE_NV_TKINFO"
	.tkinfo
        /*0018*/ 	.word	0x00000002
        /*0030*/ 	.string	""
        /*0030*/ 	.string	"ptxas"
        /*0030*/ 	.string	"Cuda compilation tools, release 13.0, V13.0.88"
        /*0030*/ 	.string	"Build cuda_13.0.r13.0/compiler.36424714_0"
        /*0030*/ 	.string	"-arch sm_100 -m 64 "



//--------------------- .note.nv.cuinfo           --------------------------
	.section	.note.nv.cuinfo,"",@"SHT_NOTE"
	.sectionflags	@"SHF_NOTE_NV_CUINFO"
        /*0018*/ 	.short	0x0002
        /*001a*/ 	.short	0x0064
        /*001c*/ 	.short	0x0082
	.zero		2


//--------------------- .nv.info                  --------------------------
	.section	.nv.info,"",@"SHT_CUDA_INFO"
	.align	4


	//----- nvinfo : EIATTR_REGCOUNT
	.align		4
        /*0000*/ 	.byte	0x04, 0x2f
        /*0002*/ 	.short	(.L_1 - .L_0)
	.align		4
.L_0:
        /*0004*/ 	.word	index@(_Z16i8gemm256x128x32PKaS0_Piiiiii)
        /*0008*/ 	.word	0x000000ff


	//----- nvinfo : EIATTR_FRAME_SIZE
	.align		4
.L_1:
        /*000c*/ 	.byte	0x04, 0x11
        /*000e*/ 	.short	(.L_3 - .L_2)
	.align		4
.L_2:
        /*0010*/ 	.word	index@(_Z16i8gemm256x128x32PKaS0_Piiiiii)
        /*0014*/ 	.word	0x000000e0


	//----- nvinfo : EIATTR_MIN_STACK_SIZE
	.align		4
.L_3:
        /*0018*/ 	.byte	0x04, 0x12
        /*001a*/ 	.short	(.L_5 - .L_4)
	.align		4
.L_4:
        /*001c*/ 	.word	index@(_Z16i8gemm256x128x32PKaS0_Piiiiii)
        /*0020*/ 	.word	0x000000e0
.L_5:


//--------------------- .nv.compat                --------------------------
	.section	.nv.compat,"",@"SHT_CUDA_COMPAT_INFO"
	.align	4
        /*0000*/ 	.byte	0x02, 0x09, 0x00, 0x00, 0x02, 0x02, 0x01, 0x00, 0x02, 0x05, 0x05, 0x00, 0x03, 0x07, 0x01, 0x01
        /*0010*/ 	.byte	0x02, 0x03, 0x00, 0x00, 0x02, 0x06, 0x01, 0x00, 0x04, 0x0b, 0x08, 0x00, 0x01, 0x00, 0x00, 0x00
        /*0020*/ 	.byte	0x00, 0x00, 0x00, 0x00


//--------------------- .nv.info._Z16i8gemm256x128x32PKaS0_Piiiiii --------------------------
	.section	.nv.info._Z16i8gemm256x128x32PKaS0_Piiiiii,"",@"SHT_CUDA_INFO"
	.sectionflags	@""
	.align	4


	//----- nvinfo : EIATTR_CUDA_API_VERSION
	.align		4
        /*0000*/ 	.byte	0x04, 0x37
        /*0002*/ 	.short	(.L_7 - .L_6)
.L_6:
        /*0004*/ 	.word	0x00000082


	//----- nvinfo : EIATTR_KPARAM_INFO
	.align		4
.L_7:
        /*0008*/ 	.byte	0x04, 0x17
        /*000a*/ 	.short	(.L_9 - .L_8)
.L_8:
        /*000c*/ 	.word	0x00000000
        /*0010*/ 	.short	0x0007
        /*0012*/ 	.short	0x0028
        /*0014*/ 	.byte	0x00, 0xf0, 0x11, 0x00


	//----- nvinfo : EIATTR_KPARAM_INFO
	.align		4
.L_9:
        /*0018*/ 	.byte	0x04, 0x17
        /*001a*/ 	.short	(.L_11 - .L_10)
.L_10:
        /*001c*/ 	.word	0x00000000
        /*0020*/ 	.short	0x0006
        /*0022*/ 	.short	0x0024
        /*0024*/ 	.byte	0x00, 0xf0, 0x11, 0x00


	//----- nvinfo : EIATTR_KPARAM_INFO
	.align		4
.L_11:
        /*0028*/ 	.byte	0x04, 0x17
        /*002a*/ 	.short	(.L_13 - .L_12)
.L_12:
        /*002c*/ 	.word	0x00000000
        /*0030*/ 	.short	0x0005
        /*0032*/ 	.short	0x0020
        /*0034*/ 	.byte	0x00, 0xf0, 0x11, 0x00


	//----- nvinfo : EIATTR_KPARAM_INFO
	.align		4
.L_13:
        /*0038*/ 	.byte	0x04, 0x17
        /*003a*/ 	.short	(.L_15 - .L_14)
.L_14:
        /*003c*/ 	.word	0x00000000
        /*0040*/ 	.short	0x0004
        /*0042*/ 	.short	0x001c
        /*0044*/ 	.byte	0x00, 0xf0, 0x11, 0x00


	//----- nvinfo : EIATTR_KPARAM_INFO
	.align		4
.L_15:
        /*0048*/ 	.byte	0x04, 0x17
        /*004a*/ 	.short	(.L_17 - .L_16)
.L_16:
        /*004c*/ 	.word	0x00000000
        /*0050*/ 	.short	0x0003
        /*0052*/ 	.short	0x0018
        /*0054*/ 	.byte	0x00, 0xf0, 0x11, 0x00


	//----- nvinfo : EIATTR_KPARAM_INFO
	.align		4
.L_17:
        /*0058*/ 	.byte	0x04, 0x17
        /*005a*/ 	.short	(.L_19 - .L_18)
.L_18:
        /*005c*/ 	.word	0x00000000
        /*0060*/ 	.short	0x0002
        /*0062*/ 	.short	0x0010
        /*0064*/ 	.byte	0x00, 0xf5, 0x21, 0x00


	//----- nvinfo : EIATTR_KPARAM_INFO
	.align		4
.L_19:
        /*0068*/ 	.byte	0x04, 0x17
        /*006a*/ 	.short	(.L_21 - .L_20)
.L_20:
        /*006c*/ 	.word	0x00000000
        /*0070*/ 	.short	0x0001
        /*0072*/ 	.short	0x0008
        /*0074*/ 	.byte	0x00, 0xf5, 0x21, 0x00


	//----- nvinfo : EIATTR_KPARAM_INFO
	.align		4
.L_21:
        /*0078*/ 	.byte	0x04, 0x17
        /*007a*/ 	.short	(.L_23 - .L_22)
.L_22:
        /*007c*/ 	.word	0x00000000
        /*0080*/ 	.short	0x0000
        /*0082*/ 	.short	0x0000
        /*0084*/ 	.byte	0x00, 0xf5, 0x21, 0x00


	//----- nvinfo : EIATTR_SPARSE_MMA_MASK
	.align		4
.L_23:
        /*0088*/ 	.byte	0x03, 0x50
        /*008a*/ 	.short	0x0000


	//----- nvinfo : EIATTR_MAXREG_COUNT
	.align		4
        /*008c*/ 	.byte	0x03, 0x1b
        /*008e*/ 	.short	0x00ff


	//----- nvinfo : EIATTR_NUM_BARRIERS
	.align		4
        /*0090*/ 	.byte	0x02, 0x4c
        /*0092*/ 	.byte	0x01
	.zero		1


	//----- nvinfo : EIATTR_ANNOTATIONS
	.align		4
        /*0094*/ 	.byte	0x04, 0x55
        /*0096*/ 	.short	(.L_25 - .L_24)


	//   ....[0]....
.L_24:
        /*0098*/ 	.word	0x00000001
        /*009c*/ 	.byte	0xa0, 0x07, 0x00, 0x00, 0x01, 0x00, 0x00, 0x00, 0x10, 0x08, 0x00, 0x00, 0x01, 0x00, 0x00, 0x00
        /* <DEDUP_REMOVED lines=59> */
        /*045c*/ 	.byte	0x60, 0x3e, 0x00, 0x00


	//----- nvinfo : EIATTR_MERCURY_ISA_VERSION
	.align		4
.L_25:
        /*0460*/ 	.byte	0x03, 0x5f
        /*0462*/ 	.short	0x0101


	//----- nvinfo : EIATTR_VRC_CTA_INIT_COUNT
	.align		4
        /*0464*/ 	.byte	0x02, 0x4a
	.zero		1
	.zero		1


	//----- nvinfo : EIATTR_EXIT_INSTR_OFFSETS
	.align		4
        /*0468*/ 	.byte	0x04, 0x1c
        /*046a*/ 	.short	(.L_27 - .L_26)


	//   ....[0]....
.L_26:
        /*046c*/ 	.word	0x000043c0


	//----- nvinfo : EIATTR_CBANK_PARAM_SIZE
	.align		4
.L_27:
        /*0470*/ 	.byte	0x03, 0x19
        /*0472*/ 	.short	0x002c


	//----- nvinfo : EIATTR_PARAM_CBANK
	.align		4
        /*0474*/ 	.byte	0x04, 0x0a
        /*0476*/ 	.short	(.L_29 - .L_28)
	.align		4
.L_28:
        /*0478*/ 	.word	index@(.nv.constant0._Z16i8gemm256x128x32PKaS0_Piiiiii)
        /*047c*/ 	.short	0x0380
        /*047e*/ 	.short	0x002c


	//----- nvinfo : EIATTR_SW_WAR
	.align		4
.L_29:
        /*0480*/ 	.byte	0x04, 0x36
        /*0482*/ 	.short	(.L_31 - .L_30)
.L_30:
        /*0484*/ 	.word	0x00000008
.L_31:


//--------------------- .nv.callgraph             --------------------------
	.section	.nv.callgraph,"",@"SHT_CUDA_CALLGRAPH"
	.align	4
	.sectionentsize	8
	.align		4
        /*0000*/ 	.word	0x00000000
	.align		4
        /*0004*/ 	.word	0xffffffff
	.align		4
        /*0008*/ 	.word	0x00000000
	.align		4
        /*000c*/ 	.word	0xfffffffe
	.align		4
        /*0010*/ 	.word	0x00000000
	.align		4
        /*0014*/ 	.word	0xfffffffd
	.align		4
        /*0018*/ 	.word	0x00000000
	.align		4
        /*001c*/ 	.word	0xfffffffc


//--------------------- .text._Z16i8gemm256x128x32PKaS0_Piiiiii --------------------------
	.section	.text._Z16i8gemm256x128x32PKaS0_Piiiiii,"ax",@progbits
	.align	128
        .global         _Z16i8gemm256x128x32PKaS0_Piiiiii
        .type           _Z16i8gemm256x128x32PKaS0_Piiiiii,@function
        .size           _Z16i8gemm256x128x32PKaS0_Piiiiii,(.L_x_6 - _Z16i8gemm256x128x32PKaS0_Piiiiii)
        .other          _Z16i8gemm256x128x32PKaS0_Piiiiii,@"STO_CUDA_ENTRY STV_DEFAULT"
_Z16i8gemm256x128x32PKaS0_Piiiiii:
.text._Z16i8gemm256x128x32PKaS0_Piiiiii:
[----:B------:R-:W0:Y:S08]  /*0000*/  LDC R1, c[0x0][0x37c] ;  /* 0x0000df00ff017b82 */ /* 0x000e300000000800 */
[----:B------:R-:W1:Y:S01]  /*0010*/  LDC R11, c[0x0][0x370] ;  /* 0x0000dc00ff0b7b82 */ /* 0x000e620000000800 */
[----:B------:R-:W2:Y:S01]  /*0020*/  S2R R4, SR_CTAID.Y ;  /* 0x0000000000047919 */ /* 0x000ea20000002600 */
[----:B------:R-:W3:Y:S01]  /*0030*/  LDCU.64 UR8, c[0x0][0x358] ;  /* 0x00006b00ff0877ac */ /* 0x000ee20008000a00 */
[----:B0-----:R-:W-:-:S05]  /*0040*/  VIADD R1, R1, 0xffffff20 ;  /* 0xffffff2001017836 */ /* 0x001fca0000000000 */
[----:B------:R-:W0:Y:S08]  /*0050*/  LDC R6, c[0x0][0x374] ;  /* 0x0000dd00ff067b82 */ /* 0x000e300000000800 */
[----:B------:R-:W2:Y:S01]  /*0060*/  S2UR UR4, SR_CTAID.X ;  /* 0x00000000000479c3 */ /* 0x000ea20000002500 */
[----:B-1----:R-:W-:-:S04]  /*0070*/  IMAD R5, R11, 0x9, RZ ;  /* 0x000000090b057824 */ /* 0x002fc800078e02ff */
[----:B------:R-:W1:Y:S01]  /*0080*/  I2F.U32.RP R0, R5 ;  /* 0x0000000500007306 */ /* 0x000e620000209000 */
[----:B------:R-:W-:Y:S02]  /*0090*/  IMAD.MOV R7, RZ, RZ, -R5 ;  /* 0x000000ffff077224 */ /* 0x000fe400078e0a05 */
[----:B0-----:R-:W-:Y:S02]  /*00a0*/  VIADD R8, R6, 0x9 ;  /* 0x0000000906087836 */ /* 0x001fe40000000000 */
[----:B--2---:R-:W-:-:S03]  /*00b0*/  IMAD R4, R11, R4, UR4 ;  /* 0x000000040b047e24 */ /* 0x004fc6000f8e0204 */
[----:B-1----:R-:W0:Y:S02]  /*00c0*/  MUFU.RCP R0, R0 ;  /* 0x0000000000007308 */ /* 0x002e240000001000 */
[----:B0-----:R-:W-:Y:S02]  /*00d0*/  VIADD R2, R0, 0xffffffe ;  /* 0x0ffffffe00027836 */ /* 0x001fe40000000000 */
[----:B------:R-:W-:-:S04]  /*00e0*/  IMAD R0, R11, R8, -0x1 ;  /* 0xffffffff0b007424 */ /* 0x000fc800078e0208 */
[----:B------:R0:W1:Y:S02]  /*00f0*/  F2I.FTZ.U32.TRUNC.NTZ R3, R2 ;  /* 0x0000000200037305 */ /* 0x000064000021f000 */
[----:B0-----:R-:W-:Y:S02]  /*0100*/  IMAD.MOV.U32 R2, RZ, RZ, RZ ;  /* 0x000000ffff027224 */ /* 0x001fe400078e00ff */
[----:B-1----:R-:W-:-:S04]  /*0110*/  IMAD R7, R7, R3, RZ ;  /* 0x0000000307077224 */ /* 0x002fc800078e02ff */
[----:B------:R-:W-:-:S06]  /*0120*/  IMAD.HI.U32 R3, R3, R7, R2 ;  /* 0x0000000703037227 */ /* 0x000fcc00078e0002 */
[----:B------:R-:W-:-:S04]  /*0130*/  IMAD.HI.U32 R7, R3, R4, RZ ;  /* 0x0000000403077227 */ /* 0x000fc800078e00ff */
[----:B------:R-:W-:-:S04]  /*0140*/  IMAD.HI.U32 R3, R3, R0, RZ ;  /* 0x0000000003037227 */ /* 0x000fc800078e00ff */
[----:B------:R-:W-:Y:S02]  /*0150*/  IMAD.MOV R2, RZ, RZ, -R7 ;  /* 0x000000ffff027224 */ /* 0x000fe400078e0a07 */
[----:B------:R-:W-:Y:S02]  /*0160*/  IMAD.MOV R8, RZ, RZ, -R3 ;  /* 0x000000ffff087224 */ /* 0x000fe400078e0a03 */
[C---:B------:R-:W-:Y:S02]  /*0170*/  IMAD R2, R5.reuse, R2, R4 ;  /* 0x0000000205027224 */ /* 0x040fe400078e0204 */
[----:B------:R-:W-:-:S03]  /*0180*/  IMAD R0, R5, R8, R0 ;  /* 0x0000000805007224 */ /* 0x000fc600078e0200 */
[-C--:B------:R-:W-:Y:S02]  /*0190*/  ISETP.GE.U32.AND P3, PT, R2, R5.reuse, PT ;  /* 0x000000050200720c */ /* 0x080fe40003f66070 */
[----:B------:R-:W-:-:S11]  /*01a0*/  ISETP.GE.U32.AND P0, PT, R0, R5, PT ;  /* 0x000000050000720c */ /* 0x000fd60003f06070 */
[----:B------:R-:W-:Y:S01]  /*01b0*/  @P3 IADD3 R2, PT, PT, -R5, R2, RZ ;  /* 0x0000000205023210 */ /* 0x000fe20007ffe1ff */
[----:B------:R-:W-:Y:S01]  /*01c0*/  @P3 VIADD R7, R7, 0x1 ;  /* 0x0000000107073836 */ /* 0x000fe20000000000 */
[----:B------:R-:W-:Y:S01]  /*01d0*/  ISETP.NE.U32.AND P3, PT, R5, RZ, PT ;  /* 0x000000ff0500720c */ /* 0x000fe20003f65070 */
[----:B------:R-:W-:Y:S01]  /*01e0*/  @P0 IMAD.IADD R0, R0, 0x1, -R5 ;  /* 0x0000000100000824 */ /* 0x000fe200078e0a05 */
[-C--:B------:R-:W-:Y:S01]  /*01f0*/  ISETP.GE.U32.AND P1, PT, R2, R5.reuse, PT ;  /* 0x000000050200720c */ /* 0x080fe20003f26070 */
[----:B------:R-:W-:Y:S01]  /*0200*/  @P0 VIADD R3, R3, 0x1 ;  /* 0x0000000103030836 */ /* 0x000fe20000000000 */
[-C--:B------:R-:W-:Y:S02]  /*0210*/  LOP3.LUT R2, RZ, R5.reuse, RZ, 0x33, !PT ;  /* 0x00000005ff027212 */ /* 0x080fe400078e33ff */
[----:B------:R-:W-:Y:S02]  /*0220*/  ISETP.GE.U32.AND P2, PT, R0, R5, PT ;  /* 0x000000050000720c */ /* 0x000fe40003f46070 */
[----:B------:R-:W0:Y:S07]  /*0230*/  S2R R0, SR_TID.X ;  /* 0x0000000000007919 */ /* 0x000e2e0000002100 */
[----:B------:R-:W-:-:S04]  /*0240*/  @P1 VIADD R7, R7, 0x1 ;  /* 0x0000000107071836 */ /* 0x000fc80000000000 */
[----:B------:R-:W-:Y:S01]  /*0250*/  @P2 VIADD R3, R3, 0x1 ;  /* 0x0000000103032836 */ /* 0x000fe20000000000 */
[----:B------:R-:W-:-:S04]  /*0260*/  SEL R7, R2, R7, !P3 ;  /* 0x0000000702077207 */ /* 0x000fc80005800000 */
[----:B------:R-:W-:Y:S01]  /*0270*/  SEL R2, R2, R3, !P3 ;  /* 0x0000000302027207 */ /* 0x000fe20005800000 */
[C---:B------:R-:W-:Y:S01]  /*0280*/  VIADD R3, R7.reuse, 0x1 ;  /* 0x0000000107037836 */ /* 0x040fe20000000000 */
[----:B------:R-:W-:-:S04]  /*0290*/  LOP3.LUT R5, R7, 0x1, RZ, 0xc0, !PT ;  /* 0x0000000107057812 */ /* 0x000fc800078ec0ff */
[----:B------:R-:W-:Y:S02]  /*02a0*/  ISETP.GE.U32.AND P1, PT, R3, R2, PT ;  /* 0x000000020300720c */ /* 0x000fe40003f26070 */
[----:B------:R-:W-:Y:S01]  /*02b0*/  ISETP.NE.U32.AND P0, PT, R5, 0x1, PT ;  /* 0x000000010500780c */ /* 0x000fe20003f05070 */
[----:B------:R-:W-:-:S10]  /*02c0*/  IMAD.MOV.U32 R5, RZ, RZ, 0x9 ;  /* 0x00000009ff057424 */ /* 0x000fd400078e00ff */
[----:B0--3--:R-:W-:Y:S05]  /*02d0*/  @!P1 BRA `(.L_x_0) ;  /* 0x0000000000509947 */ /* 0x009fea0003800000 */
[----:B------:R-:W0:Y:S01]  /*02e0*/  I2F.U32.RP R5, R11 ;  /* 0x0000000b00057306 */ /* 0x000e220000209000 */
[----:B------:R-:W-:Y:S01]  /*02f0*/  IMAD R6, R7, -0x9, R6 ;  /* 0xfffffff707067824 */ /* 0x000fe200078e0206 */
[----:B------:R-:W-:-:S06]  /*0300*/  ISETP.NE.U32.AND P3, PT, R11, RZ, PT ;  /* 0x000000ff0b00720c */ /* 0x000fcc0003f65070 */
[----:B0-----:R-:W0:Y:S02]  /*0310*/  MUFU.RCP R5, R5 ;  /* 0x0000000500057308 */ /* 0x001e240000001000 */
[----:B0-----:R-:W-:-:S06]  /*0320*/  IADD3 R3, PT, PT, R5, 0xffffffe, RZ ;  /* 0x0ffffffe05037810 */ /* 0x001fcc0007ffe0ff */
[----:B------:R-:W0:Y:S02]  /*0330*/  F2I.FTZ.U32.TRUNC.NTZ R3, R3 ;  /* 0x0000000300037305 */ /* 0x000e24000021f000 */
[----:B0-----:R-:W-:-:S04]  /*0340*/  IMAD.MOV R2, RZ, RZ, -R3 ;  /* 0x000000ffff027224 */ /* 0x001fc800078e0a03 */
[----:B------:R-:W-:Y:S02]  /*0350*/  IMAD R9, R2, R11, RZ ;  /* 0x0000000b02097224 */ /* 0x000fe400078e02ff */
[----:B------:R-:W-:-:S04]  /*0360*/  IMAD.MOV.U32 R2, RZ, RZ, RZ ;  /* 0x000000ffff027224 */ /* 0x000fc800078e00ff */
[----:B------:R-:W-:-:S04]  /*0370*/  IMAD.HI.U32 R9, R3, R9, R2 ;  /* 0x0000000903097227 */ /* 0x000fc800078e0002 */
[----:B------:R-:W-:-:S04]  /*0380*/  IMAD R2, R11, R6, RZ ;  /* 0x000000060b027224 */ /* 0x000fc800078e02ff */
[----:B------:R-:W-:-:S04]  /*0390*/  IMAD.HI.U32 R5, R9, R2, RZ ;  /* 0x0000000209057227 */ /* 0x000fc800078e00ff */
[----:B------:R-:W-:-:S04]  /*03a0*/  IMAD.MOV R6, RZ, RZ, -R5 ;  /* 0x000000ffff067224 */ /* 0x000fc800078e0a05 */
[----:B------:R-:W-:-:S05]  /*03b0*/  IMAD R2, R11, R6, R2 ;  /* 0x000000060b027224 */ /* 0x000fca00078e0202 */
[----:B------:R-:W-:-:S13]  /*03c0*/  ISETP.GE.U32.AND P1, PT, R2, R11, PT ;  /* 0x0000000b0200720c */ /* 0x000fda0003f26070 */
[----:B------:R-:W-:Y:S02]  /*03d0*/  @P1 IMAD.IADD R2, R2, 0x1, -R11 ;  /* 0x0000000102021824 */ /* 0x000fe400078e0a0b */
[----:B------:R-:W-:-:S03]  /*03e0*/  @P1 VIADD R5, R5, 0x1 ;  /* 0x0000000105051836 */ /* 0x000fc60000000000 */
[----:B------:R-:W-:-:S13]  /*03f0*/  ISETP.GE.U32.AND P2, PT, R2, R11, PT ;  /* 0x0000000b0200720c */ /* 0x000fda0003f46070 */
[----:B------:R-:W-:Y:S01]  /*0400*/  @P2 VIADD R5, R5, 0x1 ;  /* 0x0000000105052836 */ /* 0x000fe20000000000 */
[----:B------:R-:W-:-:S07]  /*0410*/  @!P3 LOP3.LUT R5, RZ, R11, RZ, 0x33, !PT ;  /* 0x0000000bff05b212 */ /* 0x000fce00078e33ff */
.L_x_0:
[C---:B------:R-:W-:Y:S02]  /*0420*/  LOP3.LUT R98, R0.reuse, 0x1f, RZ, 0xc0, !PT ;  /* 0x0000001f00627812 */ /* 0x040fe400078ec0ff */
[----:B------:R-:W-:Y:S01]  /*0430*/  SHF.R.U64 R8, R0, 0x5, RZ ;  /* 0x0000000500087819 */ /* 0x000fe200000012ff */
[----:B------:R-:W-:Y:S06]  /*0440*/  @P0 BRA `(.L_x_1) ;  /* 0x0000000000600947 */ /* 0x000fec0003800000 */
[----:B------:R-:W0:Y:S01]  /*0450*/  I2F.U32.RP R6, R5 ;  /* 0x0000000500067306 */ /* 0x000e220000209000 */
[----:B------:R-:W-:-:S04]  /*0460*/  IMAD R9, R7, R11, RZ ;  /* 0x0000000b07097224 */ /* 0x000fc800078e02ff */
[----:B------:R-:W-:-:S03]  /*0470*/  IMAD R4, R9, -0x9, R4 ;  /* 0xfffffff709047824 */ /* 0x000fc600078e0204 */
[----:B0-----:R-:W0:Y:S02]  /*0480*/  MUFU.RCP R6, R6 ;  /* 0x0000000600067308 */ /* 0x001e240000001000 */
[----:B0-----:R-:W-:-:S06]  /*0490*/  VIADD R2, R6, 0xffffffe ;  /* 0x0ffffffe06027836 */ /* 0x001fcc0000000000 */
[----:B------:R0:W1:Y:S02]  /*04a0*/  F2I.FTZ.U32.TRUNC.NTZ R3, R2 ;  /* 0x0000000200037305 */ /* 0x000064000021f000 */
[----:B0-----:R-:W-:Y:S01]  /*04b0*/  IMAD.MOV.U32 R2, RZ, RZ, RZ ;  /* 0x000000ffff027224 */ /* 0x001fe200078e00ff */
[----:B-1----:R-:W-:-:S05]  /*04c0*/  IADD3 R10, PT, PT, RZ, -R3, RZ ;  /* 0x80000003ff0a7210 */ /* 0x002fca0007ffe0ff */
[----:B------:R-:W-:-:S04]  /*04d0*/  IMAD R13, R10, R5, RZ ;  /* 0x000000050a0d7224 */ /* 0x000fc800078e02ff */
[----:B------:R-:W-:Y:S01]  /*04e0*/  IMAD.HI.U32 R3, R3, R13, R2 ;  /* 0x0000000d03037227 */ /* 0x000fe200078e0002 */
[----:B------:R-:W-:-:S05]  /*04f0*/  LOP3.LUT R2, RZ, R5, RZ, 0x33, !PT ;  /* 0x00000005ff027212 */ /* 0x000fca00078e33ff */
[----:B------:R-:W-:-:S04]  /*0500*/  IMAD.HI.U32 R3, R3, R4, RZ ;  /* 0x0000000403037227 */ /* 0x000fc800078e00ff */
[----:B------:R-:W-:-:S04]  /*0510*/  IMAD.MOV R6, RZ, RZ, -R3 ;  /* 0x000000ffff067224 */ /* 0x000fc800078e0a03 */
[----:B------:R-:W-:-:S05]  /*0520*/  IMAD R4, R5, R6, R4 ;  /* 0x0000000605047224 */ /* 0x000fca00078e0204 */
[----:B------:R-:W-:-:S13]  /*0530*/  ISETP.GE.U32.AND P0, PT, R4, R5, PT ;  /* 0x000000050400720c */ /* 0x000fda0003f06070 */
[----:B------:R-:W-:Y:S02]  /*0540*/  @P0 IMAD.IADD R4, R4, 0x1, -R5 ;  /* 0x0000000104040824 */ /* 0x000fe400078e0a05 */
[----:B------:R-:W-:Y:S01]  /*0550*/  @P0 VIADD R3, R3, 0x1 ;  /* 0x0000000103030836 */ /* 0x000fe20000000000 */
[----:B------:R-:W-:Y:S02]  /*0560*/  ISETP.NE.U32.AND P0, PT, R5, RZ, PT ;  /* 0x000000ff0500720c */ /* 0x000fe40003f05070 */
[----:B------:R-:W-:-:S13]  /*0570*/  ISETP.GE.U32.AND P1, PT, R4, R5, PT ;  /* 0x000000050400720c */ /* 0x000fda0003f26070 */
[----:B------:R-:W-:-:S05]  /*0580*/  @P1 VIADD R3, R3, 0x1 ;  /* 0x0000000103031836 */ /* 0x000fca0000000000 */
[----:B------:R-:W-:-:S04]  /*0590*/  SEL R3, R2, R3, !P0 ;  /* 0x0000000302037207 */ /* 0x000fc80004000000 */
[----:B------:R-:W-:-:S05]  /*05a0*/  LOP3.LUT R3, RZ, R3, RZ, 0x33, !PT ;  /* 0x00000003ff037212 */ /* 0x000fca00078e33ff */
[----:B------:R-:W-:Y:S01]  /*05b0*/  IMAD.IADD R3, R3, 0x1, R11 ;  /* 0x0000000103037824 */ /* 0x000fe200078e020b */
[----:B------:R-:W-:Y:S06]  /*05c0*/  BRA `(.L_x_2) ;  /* 0x0000000000547947 */ /* 0x000fec0003800000 */
.L_x_1:
        /* <DEDUP_REMOVED lines=20> */
[----:B------:R-:W-:-:S07]  /*0710*/  SEL R3, R2, R3, !P0 ;  /* 0x0000000302037207 */ /* 0x000fce0004000000 */
.L_x_2:
[----:B------:R-:W0:Y:S01]  /*0720*/  LDC R10, c[0x0][0x3a0] ;  /* 0x0000e800ff0a7b82 */ /* 0x000e220000000800 */
[----:B------:R-:W-:Y:S01]  /*0730*/  IMAD.IADD R5, R4, 0x1, -R5 ;  /* 0x0000000104057824 */ /* 0x000fe200078e0a05 */
[----:B------:R-:W1:Y:S01]  /*0740*/  LDCU.128 UR4, c[0x0][0x380] ;  /* 0x00007000ff0477ac */ /* 0x000e620008000c00 */
[C---:B------:R-:W-:Y:S01]  /*0750*/  SHF.L.U32 R6, R0.reuse, 0x4, RZ ;  /* 0x0000000400067819 */ /* 0x040fe200000006ff */
[----:B------:R-:W-:Y:S01]  /*0760*/  IMAD.SHL.U32 R11, R3, 0x100, RZ ;  /* 0x00000100030b7824 */ /* 0x000fe200078e00ff */
[----:B------:R-:W-:Y:S01]  /*0770*/  SHF.R.U64 R9, R0, 0x1, RZ ;  /* 0x0000000100097819 */ /* 0x000fe200000012ff */
[----:B------:R-:W-:Y:S01]  /*0780*/  IMAD.MOV.U32 R3, RZ, RZ, RZ ;  /* 0x000000ffff037224 */ /* 0x000fe200078e00ff */
[----:B------:R-:W-:Y:S02]  /*0790*/  SEL R5, R5, R4, P1 ;  /* 0x0000000405057207 */ /* 0x000fe40000800000 */
[----:B------:R-:W-:Y:S02]  /*07a0*/  STL [R1+0xd0], R11 ;  /* 0x0000d00b01007387 */ /* 0x000fe40000100800 */
[----:B------:R-:W-:-:S02]  /*07b0*/  SEL R4, R2, R5, !P0 ;  /* 0x0000000502047207 */ /* 0x000fc40004000000 */
[----:B------:R-:W-:-:S03]  /*07c0*/  LOP3.LUT R2, R6, 0x10, RZ, 0xc0, !PT ;  /* 0x0000001006027812 */ /* 0x000fc600078ec0ff */
[----:B------:R-:W-:-:S04]  /*07d0*/  IMAD R4, R7, 0x9, R4 ;  /* 0x0000000907047824 */ /* 0x000fc800078e0204 */
[----:B------:R-:W-:Y:S01]  /*07e0*/  IMAD.SHL.U32 R4, R4, 0x80, RZ ;  /* 0x0000008004047824 */ /* 0x000fe200078e00ff */
[----:B0-----:R-:W-:Y:S01]  /*07f0*/  SHF.R.S32.HI R7, RZ, 0x1f, R10 ;  /* 0x0000001fff077819 */ /* 0x001fe2000001140a */
[----:B------:R-:W-:-:S03]  /*0800*/  IMAD R5, R11, R10, RZ ;  /* 0x0000000a0b057224 */ /* 0x000fc600078e02ff */
[----:B------:R0:W-:Y:S01]  /*0810*/  STL [R1+0xcc], R4 ;  /* 0x0000cc0401007387 */ /* 0x0001e20000100800 */
[----:B------:R-:W-:-:S04]  /*0820*/  IMAD.WIDE.U32 R2, R9, R10, R2 ;  /* 0x0000000a09027225 */ /* 0x000fc800078e0002 */
[----:B------:R-:W-:Y:S01]  /*0830*/  IMAD R7, R7, R9, R3 ;  /* 0x0000000907077224 */ /* 0x000fe200078e0203 */
[----:B-1----:R-:W-:Y:S01]  /*0840*/  IADD3 R12, P0, P1, R2, UR4, R5 ;  /* 0x00000004020c7c10 */ /* 0x002fe2000f91e005 */
[----:B------:R-:W-:-:S03]  /*0850*/  IMAD R3, R4, R10, RZ ;  /* 0x0000000a04037224 */ /* 0x000fc600078e02ff */
[----:B------:R-:W-:Y:S02]  /*0860*/  IADD3.X R13, PT, PT, R7, UR5, RZ, P0, P1 ;  /* 0x00000005070d7c10 */ /* 0x000fe400087e24ff */
[----:B0-----:R-:W-:Y:S01]  /*0870*/  IADD3 R4, P0, P1, R2, UR6, R3 ;  /* 0x0000000602047c10 */ /* 0x001fe2000f91e003 */
[----:B------:R-:W-:-:S03]  /*0880*/  IMAD.WIDE R24, R10, 0x80, R12 ;  /* 0x000000800a187825 */ /* 0x000fc600078e020c */
[----:B------:R-:W-:Y:S01]  /*0890*/  IADD3.X R5, PT, PT, R7, UR7, RZ, P0, P1 ;  /* 0x0000000707057c10 */ /* 0x000fe200087e24ff */
[----:B------:R-:W2:Y:S04]  /*08a0*/  LDG.E.128 R28, desc[UR8][R12.64] ;  /* 0x000000080c1c7981 */ /* 0x000ea8000c1e1d00 */
[----:B------:R-:W3:Y:S04]  /*08b0*/  LDG.E.128 R24, desc[UR8][R24.64] ;  /* 0x0000000818187981 */ /* 0x000ee8000c1e1d00 */
[----:B------:R0:W4:Y:S01]  /*08c0*/  LDG.E.128 R20, desc[UR8][R4.64] ;  /* 0x0000000804147981 */ /* 0x000122000c1e1d00 */
[----:B------:R-:W1:Y:S01]  /*08d0*/  S2UR UR5, SR_CgaCtaId ;  /* 0x00000000000579c3 */ /* 0x000e620000008800 */
[----:B------:R-:W-:-:S02]  /*08e0*/  LOP3.LUT R11, R0, 0x1, RZ, 0xc0, !PT ;  /* 0x00000001000b7812 */ /* 0x000fc400078ec0ff */
[----:B------:R-:W-:Y:S02]  /*08f0*/  STL.64 [R1+0xb8], R12 ;  /* 0x0000b80c01007387 */ /* 0x000fe40000100a00 */
[----:B------:R-:W-:-:S04]  /*0900*/  ISETP.NE.U32.AND P0, PT, R11, 0x1, PT ;  /* 0x000000010b00780c */ /* 0x000fc80003f05070 */
[----:B------:R-:W-:Y:S01]  /*0910*/  ISETP.NE.U32.AND.EX P0, PT, RZ, RZ, PT, P0 ;  /* 0x000000ffff00720c */ /* 0x000fe20003f05100 */
[----:B------:R0:W-:Y:S01]  /*0920*/  STL.64 [R1+0xc0], R4 ;  /* 0x0000c00401007387 */ /* 0x0001e20000100a00 */
[----:B------:R-:W-:Y:S01]  /*0930*/  UMOV UR4, 0x400 ;  /* 0x0000040000047882 */ /* 0x000fe20000000000 */
[----:B------:R-:W-:Y:S02]  /*0940*/  LOP3.LUT R3, R0, 0x3c0, RZ, 0xc0, !PT ;  /* 0x000003c000037812 */ /* 0x000fe400078ec0ff */
[----:B0-----:R-:W-:Y:S01]  /*0950*/  SHF.R.U32.HI R5, RZ, 0x1, R0 ;  /* 0x00000001ff057819 */ /* 0x001fe20000011600 */
[----:B-1----:R-:W-:-:S04]  /*0960*/  ULEA UR5, UR5, UR4, 0x18 ;  /* 0x0000000405057291 */ /* 0x002fc8000f8ec0ff */
[----:B------:R-:W-:-:S03]  /*0970*/  VIADD R2, R5, 0x104 ;  /* 0x0000010405027836 */ /* 0x000fc60000000000 */
[----:B------:R-:W-:Y:S02]  /*0980*/  @P0 IMAD.MOV R2, RZ, RZ, R5 ;  /* 0x000000ffff020224 */ /* 0x000fe400078e0205 */
[C---:B------:R-:W-:Y:S01]  /*0990*/  VIADD R4, R5.reuse, 0x84 ;  /* 0x0000008405047836 */ /* 0x040fe20000000000 */
[----:B------:R-:W-:Y:S01]  /*09a0*/  @P0 IADD3 R4, PT, PT, R5, RZ, RZ ;  /* 0x000000ff05040210 */ /* 0x000fe20007ffe0ff */
[----:B------:R-:W-:Y:S01]  /*09b0*/  IMAD.IADD R5, R3, 0x1, R98 ;  /* 0x0000000103057824 */ /* 0x000fe200078e0262 */
[----:B------:R-:W-:Y:S02]  /*09c0*/  LEA R3, R2, UR5, 0x4 ;  /* 0x0000000502037c11 */ /* 0x000fe4000f8e20ff */
[----:B------:R-:W-:Y:S02]  /*09d0*/  LEA R9, R4, UR5, 0x4 ;  /* 0x0000000504097c11 */ /* 0x000fe4000f8e20ff */
[----:B------:R-:W-:Y:S01]  /*09e0*/  LEA R2, R5, UR5, 0x4 ;  /* 0x0000000505027c11 */ /* 0x000fe2000f8e20ff */
[----:B------:R-:W-:Y:S01]  /*09f0*/  IMAD.SHL.U32 R4, R8, 0x400, RZ ;  /* 0x0000040008047824 */ /* 0x000fe200078e00ff */
[----:B------:R-:W-:Y:S01]  /*0a00*/  ISETP.GE.AND P0, PT, R10, 0x1, PT ;  /* 0x000000010a00780c */ /* 0x000fe20003f06270 */
[----:B------:R-:W-:Y:S01]  /*0a10*/  UIADD3 UR6, UPT, UPT, UR5, 0x4080, URZ ;  /* 0x0000408005067890 */ /* 0x000fe2000fffe0ff */
[----:B------:R-:W-:-:S02]  /*0a20*/  IMAD.SHL.U32 R7, R98, 0x10, RZ ;  /* 0x0000001062077824 */ /* 0x000fc400078e00ff */
[----:B------:R-:W-:-:S04]  /*0a30*/  LOP3.LUT R4, R4, 0x400, RZ, 0xc0, !PT ;  /* 0x0000040004047812 */ /* 0x000fc800078ec0ff */
[----:B------:R-:W-:Y:S02]  /*0a40*/  IADD3 R7, PT, PT, R4, UR6, R7 ;  /* 0x0000000604077c10 */ /* 0x000fe4000fffe007 */
[----:B------:R-:W-:Y:S02]  /*0a50*/  CS2R R86, SRZ ;  /* 0x0000000000567805 */ /* 0x000fe4000001ff00 */
[----:B------:R-:W-:Y:S02]  /*0a60*/  CS2R R244, SRZ ;  /* 0x0000000000f47805 */ /* 0x000fe4000001ff00 */
[----:B------:R-:W-:Y:S02]  /*0a70*/  CS2R R56, SRZ ;  /* 0x0000000000387805 */ /* 0x000fe4000001ff00 */
[----:B------:R-:W-:Y:S02]  /*0a80*/  CS2R R60, SRZ ;  /* 0x00000000003c7805 */ /* 0x000fe4000001ff00 */
[----:B------:R-:W-:-:S02]  /*0a90*/  CS2R R40, SRZ ;  /* 0x0000000000287805 */ /* 0x000fc4000001ff00 */
[----:B------:R-:W-:Y:S02]  /*0aa0*/  CS2R R64, SRZ ;  /* 0x0000000000407805 */ /* 0x000fe4000001ff00 */
        /* <DEDUP_REMOVED lines=54> */
[----:B------:R-:W-:Y:S01]  /*0e10*/  CS2R R208, SRZ ;  /* 0x0000000000d07805 */ /* 0x000fe2000001ff00 */
[----:B--2---:R-:W-:Y:S04]  /*0e20*/  STS.128 [R3], R28 ;  /* 0x0000001c03007388 */ /* 0x004fe80000000c00 */
[----:B---3--:R-:W-:Y:S04]  /*0e30*/  STS.128 [R3+0x800], R24 ;  /* 0x0008001803007388 */ /* 0x008fe80000000c00 */
[----:B----4-:R-:W-:Y:S01]  /*0e40*/  STS.128 [R9+0x4080], R20 ;  /* 0x0040801409007388 */ /* 0x010fe20000000c00 */
[----:B------:R-:W-:Y:S06]  /*0e50*/  BAR.SYNC.DEFER_BLOCKING 0x0 ;  /* 0x0000000000007b1d */ /* 0x000fec0000010000 */
[----:B------:R-:W0:Y:S04]  /*0e60*/  LDSM.16.M88.4 R16, [R2] ;  /* 0x000000000210783b */ /* 0x000e280000000200 */
[----:B------:R-:W1:Y:S04]  /*0e70*/  LDSM.16.M88.4 R32, [R2+0x200] ;  /* 0x000200000220783b */ /* 0x000e680000000200 */
[----:B------:R2:W3:Y:S04]  /*0e80*/  LDSM.16.M88.4 R168, [R7] ;  /* 0x0000000007a8783b */ /* 0x0004e80000000200 */
[----:B------:R2:W4:Y:S01]  /*0e90*/  LDSM.16.M88.4 R164, [R7+0x200] ;  /* 0x0002000007a4783b */ /* 0x0005220000000200 */
[----:B0-----:R-:W-:Y:S01]  /*0ea0*/  MOV R8, R16 ;  /* 0x0000001000087202 */ /* 0x001fe20000000f00 */
[----:B------:R-:W-:-:S02]  /*0eb0*/  IMAD.MOV.U32 R14, RZ, RZ, R19 ;  /* 0x000000ffff0e7224 */ /* 0x000fc400078e0013 */
[----:B------:R-:W-:Y:S01]  /*0ec0*/  IMAD.MOV.U32 R12, RZ, RZ, R18 ;  /* 0x000000ffff0c7224 */ /* 0x000fe200078e0012 */
[----:B------:R-:W-:Y:S01]  /*0ed0*/  CS2R R18, SRZ ;  /* 0x0000000000127805 */ /* 0x000fe2000001ff00 */
[----:B-1----:R-:W-:Y:S02]  /*0ee0*/  IMAD.MOV.U32 R16, RZ, RZ, R35 ;  /* 0x000000ffff107224 */ /* 0x002fe400078e0023 */
[----:B------:R-:W-:Y:S01]  /*0ef0*/  IMAD.MOV.U32 R4, RZ, RZ, R34 ;  /* 0x000000ffff047224 */ /* 0x000fe200078e0022 */
[----:B------:R-:W-:Y:S01]  /*0f00*/  CS2R R34, SRZ ;  /* 0x0000000000227805 */ /* 0x000fe2000001ff00 */
[----:B------:R-:W-:Y:S02]  /*0f10*/  IMAD.MOV.U32 R2, RZ, RZ, R33 ;  /* 0x000000ffff027224 */ /* 0x000fe400078e0021 */
[----:B------:R-:W-:Y:S01]  /*0f20*/  IMAD.MOV.U32 R6, RZ, RZ, R32 ;  /* 0x000000ffff067224 */ /* 0x000fe200078e0020 */
[----:B------:R-:W-:Y:S01]  /*0f30*/  CS2R R32, SRZ ;  /* 0x0000000000207805 */ /* 0x000fe2000001ff00 */
[----:B------:R-:W-:Y:S01]  /*0f40*/  IMAD.MOV.U32 R10, RZ, RZ, R17 ;  /* 0x000000ffff0a7224 */ /* 0x000fe200078e0011 */
[----:B--234-:R-:W-:Y:S06]  /*0f50*/  @!P0 BRA `(.L_x_3) ;  /* 0x0000002c00b48947 */ /* 0x01cfec0003800000 */
[C---:B------:R-:W-:Y:S01]  /*0f60*/  IMAD.SHL.U32 R3, R0.reuse, 0x2, RZ ;  /* 0x0000000200037824 */ /* 0x040fe200078e00ff */
[----:B------:R0:W-:Y:S01]  /*0f70*/  STL.64 [R1+0xa8], R28 ;  /* 0x0000a81c01007387 */ /* 0x0001e20000100a00 */
[C---:B------:R-:W-:Y:S01]  /*0f80*/  IMAD.SHL.U32 R7, R0.reuse, 0x10, RZ ;  /* 0x0000001000077824 */ /* 0x040fe200078e00ff */
[----:B------:R-:W-:Y:S01]  /*0f90*/  SHF.L.U32 R0, R0, 0x5, RZ ;  /* 0x0000000500007819 */ /* 0x000fe200000006ff */
[----:B------:R-:W-:Y:S01]  /*0fa0*/  IMAD.MOV.U32 R252, RZ, RZ, RZ ;  /* 0x000000fffffc7224 */ /* 0x000fe200078e00ff */
[----:B------:R-:W-:Y:S02]  /*0fb0*/  LOP3.LUT R3, R3, 0x40, RZ, 0xc0, !PT ;  /* 0x0000004003037812 */ /* 0x000fe400078ec0ff */
[----:B------:R-:W-:Y:S02]  /*0fc0*/  CS2R R244, SRZ ;  /* 0x0000000000f47805 */ /* 0x000fe4000001ff00 */
[----:B------:R-:W-:Y:S02]  /*0fd0*/  LOP3.LUT R7, R7, 0x1f0, RZ, 0xc0, !PT ;  /* 0x000001f007077812 */ /* 0x000fe400078ec0ff */
[----:B------:R-:W-:-:S02]  /*0fe0*/  CS2R R56, SRZ ;  /* 0x0000000000387805 */ /* 0x000fc4000001ff00 */
[----:B------:R-:W-:Y:S01]  /*0ff0*/  LOP3.LUT R0, R0, 0x400, RZ, 0xc0, !PT ;  /* 0x0000040000007812 */ /* 0x000fe200078ec0ff */
[----:B------:R-:W-:Y:S01]  /*1000*/  IMAD.IADD R3, R3, 0x1, R98 ;  /* 0x0000000103037824 */ /* 0x000fe200078e0262 */
[----:B------:R-:W-:Y:S01]  /*1010*/  ISETP.NE.U32.AND P0, PT, R11, 0x1, PT ;  /* 0x000000010b00780c */ /* 0x000fe20003f05070 */
[----:B------:R-:W-:Y:S01]  /*1020*/  IMAD.SHL.U32 R3, R5, 0x10, RZ ;  /* 0x0000001005037824 */ /* 0x000fe200078e00ff */
[----:B------:R-:W-:Y:S01]  /*1030*/  CS2R R60, SRZ ;  /* 0x00000000003c7805 */ /* 0x000fe2000001ff00 */
[----:B------:R-:W-:Y:S01]  /*1040*/  IMAD.IADD R0, R7, 0x1, R0 ;  /* 0x0000000107007824 */ /* 0x000fe200078e0200 */
[----:B------:R-:W-:Y:S01]  /*1050*/  CS2R R40, SRZ ;  /* 0x0000000000287805 */ /* 0x000fe2000001ff00 */
[----:B------:R-:W-:Y:S01]  /*1060*/  VIADD R3, R3, UR5 ;  /* 0x0000000503037c36 */ /* 0x000fe20008000000 */
[----:B------:R-:W-:Y:S02]  /*1070*/  CS2R R64, SRZ ;  /* 0x0000000000407805 */ /* 0x000fe4000001ff00 */
[----:B------:R-:W-:Y:S01]  /*1080*/  CS2R R240, SRZ ;  /* 0x0000000000f07805 */ /* 0x000fe2000001ff00 */
[----:B------:R1:W-:Y:S01]  /*1090*/  STL [R1+0xc8], R0 ;  /* 0x0000c80001007387 */ /* 0x0003e20000100800 */
[----:B------:R-:W-:-:S02]  /*10a0*/  CS2R R216, SRZ ;  /* 0x0000000000d87805 */ /* 0x000fc4000001ff00 */
[----:B------:R-:W-:Y:S02]  /*10b0*/  CS2R R76, SRZ ;  /* 0x00000000004c7805 */ /* 0x000fe4000001ff00 */
[----:B------:R-:W-:Y:S01]  /*10c0*/  CS2R R80, SRZ ;  /* 0x0000000000507805 */ /* 0x000fe2000001ff00 */
[----:B------:R-:W-:Y:S01]  /*10d0*/  STL.64 [R1+0xb0], R30 ;  /* 0x0000b01e01007387 */ /* 0x000fe20000100a00 */
[----:B------:R-:W-:Y:S02]  /*10e0*/  CS2R R84, SRZ ;  /* 0x0000000000547805 */ /* 0x000fe4000001ff00 */
[----:B------:R-:W-:Y:S02]  /*10f0*/  CS2R R88, SRZ ;  /* 0x0000000000587805 */ /* 0x000fe4000001ff00 */
[----:B0-----:R-:W-:Y:S01]  /*1100*/  CS2R R28, SRZ ;  /* 0x00000000001c7805 */ /* 0x001fe2000001ff00 */
[----:B------:R-:W-:Y:S01]  /*1110*/  STL.64 [R1+0x98], R24 ;  /* 0x0000981801007387 */ /* 0x000fe20000100a00 */
[----:B------:R-:W-:Y:S01]  /*1120*/  CS2R R228, SRZ ;  /* 0x0000000000e47805 */ /* 0x000fe2000001ff00 */
[----:B-1----:R-:W-:Y:S01]  /*1130*/  IMAD.MOV.U32 R0, RZ, RZ, 0x20 ;  /* 0x00000020ff007424 */ /* 0x002fe200078e00ff */
[----:B------:R-:W-:Y:S01]  /*1140*/  CS2R R220, SRZ ;  /* 0x0000000000dc7805 */ /* 0x000fe2000001ff00 */
[----:B------:R-:W-:Y:S01]  /*1150*/  STL.64 [R1+0xa0], R26 ;  /* 0x0000a01a01007387 */ /* 0x000fe20000100a00 */
[----:B------:R-:W-:-:S02]  /*1160*/  CS2R R96, SRZ ;  /* 0x0000000000607805 */ /* 0x000fc4000001ff00 */
[----:B------:R-:W-:Y:S02]  /*1170*/  CS2R R100, SRZ ;  /* 0x0000000000647805 */ /* 0x000fe4000001ff00 */
[----:B------:R-:W-:Y:S01]  /*1180*/  CS2R R104, SRZ ;  /* 0x0000000000687805 */ /* 0x000fe2000001ff00 */
[----:B------:R0:W-:Y:S01]  /*1190*/  STL.64 [R1+0x88], R20 ;  /* 0x0000881401007387 */ /* 0x0001e20000100a00 */
[----:B------:R-:W-:Y:S02]  /*11a0*/  CS2R R108, SRZ ;  /* 0x00000000006c7805 */ /* 0x000fe4000001ff00 */
[----:B------:R-:W-:Y:S02]  /*11b0*/  CS2R R176, SRZ ;  /* 0x0000000000b07805 */ /* 0x000fe4000001ff00 */
[----:B------:R-:W-:Y:S01]  /*11c0*/  CS2R R116, SRZ ;  /* 0x0000000000747805 */ /* 0x000fe2000001ff00 */
[----:B------:R1:W-:Y:S01]  /*11d0*/  STL.64 [R1+0x90], R22 ;  /* 0x0000901601007387 */ /* 0x0003e20000100a00 */
[----:B------:R-:W-:-:S02]  /*11e0*/  CS2R R124, SRZ ;  /* 0x00000000007c7805 */ /* 0x000fc4000001ff00 */
[----:B------:R-:W-:Y:S02]  /*11f0*/  CS2R R128, SRZ ;  /* 0x0000000000807805 */ /* 0x000fe4000001ff00 */
[----:B------:R-:W-:Y:S01]  /*1200*/  CS2R R132, SRZ ;  /* 0x0000000000847805 */ /* 0x000fe2000001ff00 */
[----:B------:R1:W-:Y:S01]  /*1210*/  STL [R1+0x28], RZ ;  /* 0x000028ff01007387 */ /* 0x0003e20000100800 */
[----:B------:R-:W-:Y:S02]  /*1220*/  CS2R R204, SRZ ;  /* 0x0000000000cc7805 */ /* 0x000fe4000001ff00 */
[----:B------:R-:W-:Y:S02]  /*1230*/  CS2R R140, SRZ ;  /* 0x00000000008c7805 */ /* 0x000fe4000001ff00 */
[----:B------:R-:W-:Y:S01]  /*1240*/  CS2R R144, SRZ ;  /* 0x0000000000907805 */ /* 0x000fe2000001ff00 */
[----:B------:R1:W-:Y:S01]  /*1250*/  STL [R1+0x2c], RZ ;  /* 0x00002cff01007387 */ /* 0x0003e20000100800 */
[----:B0-----:R-:W-:-:S02]  /*1260*/  CS2R R20, SRZ ;  /* 0x0000000000147805 */ /* 0x001fc4000001ff00 */
[----:B------:R-:W-:Y:S02]  /*1270*/  CS2R R148, SRZ ;  /* 0x0000000000947805 */ /* 0x000fe4000001ff00 */
[----:B------:R-:W-:Y:S01]  /*1280*/  CS2R R160, SRZ ;  /* 0x0000000000a07805 */ /* 0x000fe2000001ff00 */
[----:B------:R1:W-:Y:S01]  /*1290*/  STL [R1+0x38], RZ ;  /* 0x000038ff01007387 */ /* 0x0003e20000100800 */
[----:B------:R-:W-:Y:S02]  /*12a0*/  CS2R R200, SRZ ;  /* 0x0000000000c87805 */ /* 0x000fe4000001ff00 */
[----:B------:R-:W-:Y:S02]  /*12b0*/  CS2R R248, SRZ ;  /* 0x0000000000f87805 */ /* 0x000fe4000001ff00 */
[----:B------:R-:W-:Y:S01]  /*12c0*/  CS2R R68, SRZ ;  /* 0x0000000000447805 */ /* 0x000fe2000001ff00 */
[----:B------:R1:W-:Y:S01]  /*12d0*/  STL [R1+0x3c], RZ ;  /* 0x00003cff01007387 */ /* 0x0003e20000100800 */
        /* <DEDUP_REMOVED lines=20> */
[----:B------:R-:W-:Y:S01]  /*1420*/  CS2R R208, SRZ ;  /* 0x0000000000d07805 */ /* 0x000fe2000001ff00 */
[----:B------:R-:W-:Y:S02]  /*1430*/  UMOV UR4, URZ ;  /* 0x000000ff00047c82 */ /* 0x000fe40008000000 */
[----:B------:R1:W-:Y:S04]  /*1440*/  STL [R1+0x5c], RZ ;  /* 0x00005cff01007387 */ /* 0x0003e80000100800 */
[----:B------:R1:W-:Y:S04]  /*1450*/  STL [R1], RZ ;  /* 0x000000ff01007387 */ /* 0x0003e80000100800 */
[----:B------:R1:W-:Y:S04]  /*1460*/  STL [R1+0x4], RZ ;  /* 0x000004ff01007387 */ /* 0x0003e80000100800 */
        /* <DEDUP_REMOVED lines=20> */
[----:B------:R1:W-:Y:S02]  /*15b0*/  STL [R1+0xd4], R3 ;  /* 0x0000d40301007387 */ /* 0x0003e40000100800 */
.L_x_4:
[----:B------:R-:W2:Y:S01]  /*15c0*/  LDL.LU.64 R72, [R1+0x8] ;  /* 0x0000080001487983 */ /* 0x000ea20000300a00 */
[----:B0-----:R-:W-:Y:S02]  /*15d0*/  MOV R17, RZ ;  /* 0x000000ff00117202 */ /* 0x001fe40000000f00 */
[----:B------:R-:W-:Y:S01]  /*15e0*/  CS2R R174, SRZ ;  /* 0x0000000000ae7805 */ /* 0x000fe2000001ff00 */
[----:B-1----:R-:W-:Y:S01]  /*15f0*/  IMAD.MOV.U32 R3, RZ, RZ, RZ ;  /* 0x000000ffff037224 */ /* 0x002fe200078e00ff */
[----:B------:R-:W-:Y:S01]  /*1600*/  CS2R R22, SRZ ;  /* 0x0000000000167805 */ /* 0x000fe2000001ff00 */
[----:B------:R-:W-:Y:S01]  /*1610*/  IMAD.MOV.U32 R9, RZ, RZ, RZ ;  /* 0x000000ffff097224 */ /* 0x000fe200078e00ff */
[----:B------:R-:W-:Y:S02]  /*1620*/  CS2R R74, SRZ ;  /* 0x00000000004a7805 */ /* 0x000fe4000001ff00 */
[----:B------:R-:W-:Y:S02]  /*1630*/  CS2R R234, SRZ ;  /* 0x0000000000ea7805 */ /* 0x000fe4000001ff00 */
[----:B------:R-:W-:Y:S01]  /*1640*/  MOV R5, RZ ;  /* 0x000000ff00057202 */ /* 0x000fe20000000f00 */
[-C--:B------:R-:W-:Y:S01]  /*1650*/  IMMA.16816.S8.S8 R172, R16.ROW, R169.reuse.COL, R172 ;  /* 0x000000a910ac7237 */ /* 0x080fe200004054ac */
[----:B------:R-:W-:Y:S01]  /*1660*/  IMAD.MOV.U32 R11, RZ, RZ, RZ ;  /* 0x000000ffff0b7224 */ /* 0x000fe200078e00ff */
[----:B------:R-:W-:Y:S01]  /*1670*/  CS2R R238, SRZ ;  /* 0x0000000000ee7805 */ /* 0x000fe2000001ff00 */
[----:B------:R-:W-:Y:S01]  /*1680*/  IMAD.MOV.U32 R15, RZ, RZ, RZ ;  /* 0x000000ffff0f7224 */ /* 0x000fe200078e00ff */
[----:B------:R-:W-:Y:S01]  /*1690*/  CS2R R158, SRZ ;  /* 0x00000000009e7805 */ /* 0x000fe2000001ff00 */
[----:B------:R-:W-:Y:S01]  /*16a0*/  IMAD.MOV.U32 R13, RZ, RZ, RZ ;  /* 0x000000ffff0d7224 */ /* 0x000fe200078e00ff */
[----:B------:R-:W-:Y:S01]  /*16b0*/  CS2R R34, SRZ ;  /* 0x0000000000227805 */ /* 0x000fe2000001ff00 */
[----:B------:R-:W-:Y:S01]  /*16c0*/  IMAD.MOV.U32 R7, RZ, RZ, RZ ;  /* 0x000000ffff077224 */ /* 0x000fe200078e00ff */
[----:B------:R-:W-:Y:S01]  /*16d0*/  IMMA.16816.S8.S8 R184, R2.ROW, R169.COL, R20 ;  /* 0x000000a902b87237 */ /* 0x000fe20000405414 */
[----:B------:R-:W-:-:S02]  /*16e0*/  CS2R R122, SRZ ;  /* 0x00000000007a7805 */ /* 0x000fc4000001ff00 */
[----:B------:R-:W-:Y:S02]  /*16f0*/  CS2R R154, SRZ ;  /* 0x00000000009a7805 */ /* 0x000fe4000001ff00 */
[----:B------:R-:W-:Y:S02]  /*1700*/  CS2R R206, SRZ ;  /* 0x0000000000ce7805 */ /* 0x000fe4000001ff00 */
[----:B------:R-:W-:Y:S02]  /*1710*/  CS2R R30, SRZ ;  /* 0x00000000001e7805 */ /* 0x000fe4000001ff00 */
[----:B------:R-:W-:Y:S02]  /*1720*/  CS2R R202, SRZ ;  /* 0x0000000000ca7805 */ /* 0x000fe4000001ff00 */
[----:B------:R-:W-:Y:S02]  /*1730*/  CS2R R162, SRZ ;  /* 0x0000000000a27805 */ /* 0x000fe4000001ff00 */
[----:B------:R-:W-:Y:S01]  /*1740*/  CS2R R70, SRZ ;  /* 0x0000000000467805 */ /* 0x000fe2000001ff00 */
[----:B------:R-:W-:Y:S01]  /*1750*/  IMMA.16816.S8.S8 R192, R8.ROW, R170.COL, R232 ;  /* 0x000000aa08c07237 */ /* 0x000fe200004054e8 */
[----:B------:R-:W-:-:S02]  /*1760*/  CS2R R150, SRZ ;  /* 0x0000000000967805 */ /* 0x000fc4000001ff00 */
[----:B------:R-:W-:Y:S01]  /*1770*/  CS2R R250, SRZ ;  /* 0x0000000000fa7805 */ /* 0x000fe2000001ff00 */
[----:B------:R0:W-:Y:S01]  /*1780*/  STL.64 [R1+0xd8], R172 ;  /* 0x0000d8ac01007387 */ /* 0x0001e20000100a00 */
[----:B------:R-:W-:Y:S02]  /*1790*/  CS2R R146, SRZ ;  /* 0x0000000000927805 */ /* 0x000fe4000001ff00 */
[----:B------:R-:W-:Y:S02]  /*17a0*/  CS2R R46, SRZ ;  /* 0x00000000002e7805 */ /* 0x000fe4000001ff00 */
[----:B------:R-:W-:Y:S01]  /*17b0*/  CS2R R190, SRZ ;  /* 0x0000000000be7805 */ /* 0x000fe2000001ff00 */
[----:B------:R-:W3:Y:S01]  /*17c0*/  LDL.LU.64 R112, [R1+0x20] ;  /* 0x0000200001707983 */ /* 0x000ee20000300a00 */
[----:B------:R-:W-:Y:S02]  /*17d0*/  CS2R R26, SRZ ;  /* 0x00000000001a7805 */ /* 0x000fe4000001ff00 */
[----:B------:R-:W-:-:S02]  /*17e0*/  CS2R R38, SRZ ;  /* 0x0000000000267805 */ /* 0x000fc4000001ff00 */
[----:B------:R-:W-:Y:S01]  /*17f0*/  CS2R R94, SRZ ;  /* 0x00000000005e7805 */ /* 0x000fe2000001ff00 */
[----:B------:R-:W4:Y:S01]  /*1800*/  LDL.LU.64 R92, [R1+0x10] ;  /* 0x00001000015c7983 */ /* 0x000f220000300a00 */
[----:B------:R-:W-:Y:S02]  /*1810*/  CS2R R222, SRZ ;  /* 0x0000000000de7805 */ /* 0x000fe4000001ff00 */
[----:B------:R-:W-:Y:S02]  /*1820*/  CS2R R210, SRZ ;  /* 0x0000000000d27805 */ /* 0x000fe4000001ff00 */
[----:B------:R-:W-:Y:S02]  /*1830*/  CS2R R58, SRZ ;  /* 0x00000000003a7805 */ /* 0x000fe4000001ff00 */
[----:B------:R-:W-:Y:S02]  /*1840*/  CS2R R114, SRZ ;  /* 0x0000000000727805 */ /* 0x000fe4000001ff00 */
[----:B------:R-:W-:-:S02]  /*1850*/  CS2R R218, SRZ ;  /* 0x0000000000da7805 */ /* 0x000fc4000001ff00 */
[----:B------:R-:W-:Y:S02]  /*1860*/  CS2R R214, SRZ ;  /* 0x0000000000d67805 */ /* 0x000fe4000001ff00 */
[----:B------:R-:W-:Y:S02]  /*1870*/  CS2R R226, SRZ ;  /* 0x0000000000e27805 */ /* 0x000fe4000001ff00 */
[----:B------:R-:W-:Y:S01]  /*1880*/  CS2R R174, SRZ ;  /* 0x0000000000ae7805 */ /* 0x000fe2000001ff00 */
[----:B------:R-:W-:Y:S01]  /*1890*/  IMMA.16816.S8.S8 R196, R8.ROW, R169.COL, R236 ;  /* 0x000000a908c47237 */ /* 0x000fe200004054ec */
[----:B------:R-:W-:Y:S02]  /*18a0*/  CS2R R54, SRZ ;  /* 0x0000000000367805 */ /* 0x000fe4000001ff00 */
[----:B------:R-:W-:Y:S02]  /*18b0*/  CS2R R50, SRZ ;  /* 0x0000000000327805 */ /* 0x000fe4000001ff00 */
[----:B------:R-:W-:-:S02]  /*18c0*/  CS2R R66, SRZ ;  /* 0x0000000000427805 */ /* 0x000fc4000001ff00 */
[----:B------:R-:W-:Y:S02]  /*18d0*/  CS2R R42, SRZ ;  /* 0x00000000002a7805 */ /* 0x000fe4000001ff00 */
[----:B------:R-:W-:Y:S02]  /*18e0*/  CS2R R62, SRZ ;  /* 0x00000000003e7805 */ /* 0x000fe4000001ff00 */
[----:B------:R-:W-:Y:S02]  /*18f0*/  CS2R R178, SRZ ;  /* 0x0000000000b27805 */ /* 0x000fe4000001ff00 */
[----:B------:R-:W-:Y:S01]  /*1900*/  CS2R R134, SRZ ;  /* 0x0000000000867805 */ /* 0x000fe2000001ff00 */
[----:B------:R-:W-:Y:S01]  /*1910*/  IMMA.16816.S8.S8 R156, R16.ROW, R170.COL, R156 ;  /* 0x000000aa109c7237 */ /* 0x000fe2000040549c */
[----:B------:R-:W-:Y:S02]  /*1920*/  CS2R R110, SRZ ;  /* 0x00000000006e7805 */ /* 0x000fe4000001ff00 */
[----:B------:R-:W-:-:S02]  /*1930*/  CS2R R130, SRZ ;  /* 0x0000000000827805 */ /* 0x000fc4000001ff00 */
[----:B------:R-:W-:Y:S02]  /*1940*/  CS2R R106, SRZ ;  /* 0x00000000006a7805 */ /* 0x000fe4000001ff00 */
[----:B------:R-:W-:Y:S02]  /*1950*/  CS2R R126, SRZ ;  /* 0x00000000007e7805 */ /* 0x000fe4000001ff00 */
[----:B------:R-:W-:Y:S02]  /*1960*/  CS2R R102, SRZ ;  /* 0x0000000000667805 */ /* 0x000fe4000001ff00 */
[----:B------:R-:W-:Y:S02]  /*1970*/  CS2R R90, SRZ ;  /* 0x00000000005a7805 */ /* 0x000fe4000001ff00 */
[----:B------:R-:W-:Y:S01]  /*1980*/  CS2R R86, SRZ ;  /* 0x0000000000567805 */ /* 0x000fe2000001ff00 */
[----:B------:R-:W-:Y:S01]  /*1990*/  IMMA.16816.S8.S8 R32, R16.ROW, R171.COL, R32 ;  /* 0x000000ab10207237 */ /* 0x000fe20000405420 */
[----:B------:R-:W-:-:S07]  /*19a0*/  CS2R R82, SRZ ;  /* 0x0000000000527805 */ /* 0x000fce000001ff00 */
[----:B--2---:R-:W-:Y:S01]  /*19b0*/  IMMA.16816.S8.S8 R20, R8.ROW, R165.COL, R72 ;  /* 0x000000a508147237 */ /* 0x004fe20000405448 */
[----:B------:R-:W2:Y:S04]  /*19c0*/  LDL.LU.64 R72, [R1] ;  /* 0x0000000001487983 */ /* 0x000ea80000300a00 */
[----:B------:R-:W5:Y:S03]  /*19d0*/  LDL.LU.64 R232, [R1+0x80] ;  /* 0x0000800001e87983 */ /* 0x000f660000300a00 */
[----:B------:R-:W-:Y:S01]  /*19e0*/  IMMA.16816.S8.S8 R136, R16.ROW, R166.COL, R24 ;  /* 0x000000a610887237 */ /* 0x000fe20000405418 */
[----:B0-----:R-:W5:Y:S07]  /*19f0*/  LDL.LU.64 R172, [R1+0x70] ;  /* 0x0000700001ac7983 */ /* 0x001f6e0000300a00 */
[-C--:B------:R-:W-:Y:S08]  /*1a00*/  IMMA.16816.S8.S8 R36, R4.ROW, R165.reuse.COL, R36 ;  /* 0x000000a504247237 */ /* 0x080ff00000405424 */
[----:B------:R-:W-:Y:S08]  /*1a10*/  IMMA.16816.S8.S8 R56, R2.ROW, R165.COL, R56 ;  /* 0x000000a502387237 */ /* 0x000ff00000405438 */
[----:B------:R-:W-:Y:S01]  /*1a20*/  IMMA.16816.S8.S8 R236, R4.ROW, R166.COL, R212 ;  /* 0x000000a604ec7237 */ /* 0x000fe200004054d4 */
[----:B------:R-:W-:-:S02]  /*1a30*/  IMAD.MOV.U32 R39, RZ, RZ, R137 ;  /* 0x000000ffff277224 */ /* 0x000fc400078e0089 */
[----:B------:R-:W-:-:S05]  /*1a40*/  IMAD.MOV.U32 R38, RZ, RZ, R136 ;  /* 0x000000ffff267224 */ /* 0x000fca00078e0088 */
[-C--:B----4-:R-:W-:Y:S08]  /*1a50*/  IMMA.16816.S8.S8 R136, R10.ROW, R166.reuse.COL, R92 ;  /* 0x000000a60a887237 */ /* 0x090ff0000040545c */
[----:B------:R-:W-:Y:S08]  /*1a60*/  IMMA.16816.S8.S8 R92, R14.ROW, R166.COL, R220 ;  /* 0x000000a60e5c7237 */ /* 0x000ff000004054dc */
[----:B------:R-:W-:Y:S08]  /*1a70*/  IMMA.16816.S8.S8 R220, R16.ROW, R167.COL, R208 ;  /* 0x000000a710dc7237 */ /* 0x000ff000004054d0 */
[----:B---3--:R-:W-:Y:S08]  /*1a80*/  IMMA.16816.S8.S8 R24, R8.ROW, R166.COL, R112 ;  /* 0x000000a608187237 */ /* 0x008ff00000405470 */
[----:B------:R-:W-:Y:S03]  /*1a90*/  IMMA.16816.S8.S8 R212, R16.ROW, R168.COL, R224 ;  /* 0x000000a810d47237 */ /* 0x000fe600004054e0 */
[----:B------:R-:W-:-:S02]  /*1aa0*/  IMAD.MOV.U32 R59, RZ, RZ, R220 ;  /* 0x000000ffff3b7224 */ /* 0x000fc400078e00dc */
[----:B------:R-:W-:-:S03]  /*1ab0*/  IMAD.MOV.U32 R58, RZ, RZ, R221 ;  /* 0x000000ffff3a7224 */ /* 0x000fc600078e00dd */
[C---:B------:R-:W-:Y:S08]  /*1ac0*/  IMMA.16816.S8.S8 R120, R16.reuse.ROW, R164.COL, R120 ;  /* 0x000000a410787237 */ /* 0x040ff00000405478 */
[----:B------:R-:W-:Y:S08]  /*1ad0*/  IMMA.16816.S8.S8 R152, R16.ROW, R165.COL, R152 ;  /* 0x000000a510987237 */ /* 0x000ff00000405498 */
[----:B------:R-:W-:Y:S01]  /*1ae0*/  IMMA.16816.S8.S8 R204, R12.ROW, R169.COL, R204 ;  /* 0x000000a90ccc7237 */ /* 0x000fe200004054cc */
[----:B------:R-:W-:-:S07]  /*1af0*/  CS2R R142, SRZ ;  /* 0x00000000008e7805 */ /* 0x000fce000001ff00 */
[-C--:B------:R-:W-:Y:S08]  /*1b00*/  IMMA.16816.S8.S8 R180, R6.ROW, R169.reuse.COL, R28 ;  /* 0x000000a906b47237 */ /* 0x080ff0000040541c */
[C---:B------:R-:W-:Y:S08]  /*1b10*/  IMMA.16816.S8.S8 R200, R10.reuse.ROW, R169.COL, R200 ;  /* 0x000000a90ac87237 */ /* 0x040ff000004054c8 */
[----:B------:R-:W-:Y:S08]  /*1b20*/  IMMA.16816.S8.S8 R160, R10.ROW, R170.COL, R160 ;  /* 0x000000aa0aa07237 */ /* 0x000ff000004054a0 */
[-C--:B------:R-:W-:Y:S08]  /*1b30*/  IMMA.16816.S8.S8 R68, R8.ROW, R171.reuse.COL, R68 ;  /* 0x000000ab08447237 */ /* 0x080ff00000405444 */
[----:B------:R-:W-:Y:S08]  /*1b40*/  IMMA.16816.S8.S8 R148, R10.ROW, R171.COL, R148 ;  /* 0x000000ab0a947237 */ /* 0x000ff00000405494 */
[-C--:B------:R-:W-:Y:S08]  /*1b50*/  IMMA.16816.S8.S8 R28, R8.ROW, R164.reuse.COL, R248 ;  /* 0x000000a4081c7237 */ /* 0x080ff000004054f8 */
[-C--:B------:R-:W-:Y:S08]  /*1b60*/  IMMA.16816.S8.S8 R144, R10.ROW, R164.reuse.COL, R144 ;  /* 0x000000a40a907237 */ /* 0x080ff00000405490 */
[----:B------:R-:W-:Y:S01]  /*1b70*/  IMMA.16816.S8.S8 R44, R4.ROW, R164.COL, R44 ;  /* 0x000000a4042c7237 */ /* 0x000fe2000040542c */
[----:B------:R-:W-:-:S07]  /*1b80*/  CS2R R230, SRZ ;  /* 0x0000000000e67805 */ /* 0x000fce000001ff00 */
[C---:B------:R-:W-:Y:S08]  /*1b90*/  IMMA.16816.S8.S8 R188, R4.reuse.ROW, R169.COL, R188 ;  /* 0x000000a904bc7237 */ /* 0x040ff000004054bc */
[C---:B------:R-:W-:Y:S08]  /*1ba0*/  IMMA.16816.S8.S8 R52, R4.reuse.ROW, R170.COL, R52 ;  /* 0x000000aa04347237 */ /* 0x040ff00000405434 */
[----:B------:R-:W-:Y:S01]  /*1bb0*/  IMMA.16816.S8.S8 R48, R4.ROW, R171.COL, R48 ;  /* 0x000000ab04307237 */ /* 0x000fe20000405430 */
[----:B------:R-:W-:-:S07]  /*1bc0*/  CS2R R246, SRZ ;  /* 0x0000000000f67805 */ /* 0x000fce000001ff00 */
[C---:B------:R-:W-:Y:S08]  /*1bd0*/  IMMA.16816.S8.S8 R64, R2.reuse.ROW, R170.COL, R64 ;  /* 0x000000aa02407237 */ /* 0x040ff00000405440 */
[C---:B------:R-:W-:Y:S08]  /*1be0*/  IMMA.16816.S8.S8 R40, R2.reuse.ROW, R171.COL, R40 ;  /* 0x000000ab02287237 */ /* 0x040ff00000405428 */
[----:B------:R-:W-:Y:S08]  /*1bf0*/  IMMA.16816.S8.S8 R60, R2.ROW, R164.COL, R60 ;  /* 0x000000a4023c7237 */ /* 0x000ff0000040543c */
[----:B------:R-:W-:Y:S01]  /*1c00*/  IMMA.16816.S8.S8 R176, R14.ROW, R169.COL, R176 ;  /* 0x000000a90eb07237 */ /* 0x000fe200004054b0 */
[----:B------:R-:W-:-:S02]  /*1c10*/  CS2R R242, SRZ ;  /* 0x0000000000f27805 */ /* 0x000fc4000001ff00 */
[----:B------:R-:W-:Y:S02]  /*1c20*/  CS2R R118, SRZ ;  /* 0x0000000000767805 */ /* 0x000fe4000001ff00 */
[----:B------:R-:W-:-:S03]  /*1c30*/  CS2R R98, SRZ ;  /* 0x0000000000627805 */ /* 0x000fc6000001ff00 */
[-C--:B------:R-:W-:Y:S08]  /*1c40*/  IMMA.16816.S8.S8 R132, R12.ROW, R170.reuse.COL, R132 ;  /* 0x000000aa0c847237 */ /* 0x080ff00000405484 */
[----:B------:R-:W-:Y:S08]  /*1c50*/  IMMA.16816.S8.S8 R108, R14.ROW, R170.COL, R108 ;  /* 0x000000aa0e6c7237 */ /* 0x000ff0000040546c */
[-C--:B------:R-:W-:Y:S08]  /*1c60*/  IMMA.16816.S8.S8 R128, R12.ROW, R171.reuse.COL, R128 ;  /* 0x000000ab0c807237 */ /* 0x080ff00000405480 */
[----:B------:R-:W-:Y:S08]  /*1c70*/  IMMA.16816.S8.S8 R104, R14.ROW, R171.COL, R104 ;  /* 0x000000ab0e687237 */ /* 0x000ff00000405468 */
[-C--:B------:R-:W-:Y:S08]  /*1c80*/  IMMA.16816.S8.S8 R124, R12.ROW, R164.reuse.COL, R124 ;  /* 0x000000a40c7c7237 */ /* 0x080ff0000040547c */
[----:B------:R-:W-:Y:S08]  /*1c90*/  IMMA.16816.S8.S8 R100, R14.ROW, R164.COL, R100 ;  /* 0x000000a40e647237 */ /* 0x000ff00000405464 */
[C---:B------:R-:W-:Y:S08]  /*1ca0*/  IMMA.16816.S8.S8 R88, R6.reuse.ROW, R170.COL, R88 ;  /* 0x000000aa06587237 */ /* 0x040ff00000405458 */
[----:B------:R-:W-:Y:S01]  /*1cb0*/  IMMA.16816.S8.S8 R84, R6.ROW, R171.COL, R84 ;  /* 0x000000ab06547237 */ /* 0x000fe20000405454 */
[----:B------:R-:W-:-:S07]  /*1cc0*/  CS2R R78, SRZ ;  /* 0x00000000004e7805 */ /* 0x000fce000001ff00 */
[----:B------:R-:W-:Y:S08]  /*1cd0*/  IMMA.16816.S8.S8 R80, R6.ROW, R164.COL, R80 ;  /* 0x000000a406507237 */ /* 0x000ff00000405450 */
[-C--:B--2---:R-:W-:Y:S08]  /*1ce0*/  IMMA.16816.S8.S8 R112, R12.ROW, R166.reuse.COL, R72 ;  /* 0x000000a60c707237 */ /* 0x084ff00000405448 */
[----:B------:R-:W-:Y:S01]  /*1cf0*/  IMMA.16816.S8.S8 R72, R6.ROW, R166.COL, R216 ;  /* 0x000000a606487237 */ /* 0x000fe200004054d8 */
[----:B------:R-:W2:Y:S04]  /*1d00*/  LDL.LU.64 R216, [R1+0x78] ;  /* 0x0000780001d87983 */ /* 0x000ea80000300a00 */
[----:B------:R-:W3:Y:S03]  /*1d10*/  LDL.LU.64 R224, [R1+0x60] ;  /* 0x0000600001e07983 */ /* 0x000ee60000300a00 */
[----:B-----5:R-:W-:Y:S01]  /*1d20*/  IMMA.16816.S8.S8 R16, R8.ROW, R167.COL, R172 ;  /* 0x000000a708107237 */ /* 0x020fe200004054ac */
[----:B------:R-:W4:Y:S04]  /*1d30*/  LDL.LU.64 R220, [R1+0x68] ;  /* 0x0000680001dc7983 */ /* 0x000f280000300a00 */
[----:B------:R-:W5:-:S14]  /*1d40*/  LDL.LU.64 R172, [R1+0x58] ;  /* 0x0000580001ac7983 */ /* 0x000f5c0000300a00 */
[----:B------:R-:W-:Y:S01]  /*1d50*/  MOV R207, R16 ;  /* 0x0000001000cf7202 */ /* 0x000fe20000000f00 */
[----:B------:R-:W-:Y:S02]  /*1d60*/  IMAD.MOV.U32 R206, RZ, RZ, R17 ;  /* 0x000000ffffce7224 */ /* 0x000fe400078e0011 */
[----:B------:R-:W4:Y:S01]  /*1d70*/  LDL.LU.64 R16, [R1+0x48] ;  /* 0x0000480001107983 */ /* 0x000f220000300a00 */
[----:B------:R-:W-:Y:S08]  /*1d80*/  IMMA.16816.S8.S8 R140, R10.ROW, R165.COL, R140 ;  /* 0x000000a50a8c7237 */ /* 0x000ff0000040548c */
[----:B------:R-:W-:Y:S01]  /*1d90*/  IMMA.16816.S8.S8 R208, R8.ROW, R168.COL, R232 ;  /* 0x000000a808d07237 */ /* 0x000fe200004054e8 */
[----:B------:R-:W-:-:S07]  /*1da0*/  CS2R R18, SRZ ;  /* 0x0000000000127805 */ /* 0x000fce000001ff00 */
[C---:B--2---:R-:W-:Y:S08]  /*1db0*/  IMMA.16816.S8.S8 R216, R10.reuse.ROW, R168.COL, R216 ;  /* 0x000000a80ad87237 */ /* 0x044ff000004054d8 */
[-C--:B---3--:R-:W-:Y:S08]  /*1dc0*/  IMMA.16816.S8.S8 R8, R10.ROW, R167.reuse.COL, R224 ;  /* 0x000000a70a087237 */ /* 0x088ff000004054e0 */
[----:B-----5:R-:W-:Y:S11]  /*1dd0*/  IMMA.16816.S8.S8 R172, R12.ROW, R167.COL, R172 ;  /* 0x000000a70cac7237 */ /* 0x020ff600004054ac */
[----:B------:R-:W-:-:S02]  /*1de0*/  IMAD.MOV.U32 R47, RZ, RZ, R9 ;  /* 0x000000ffff2f7224 */ /* 0x000fc400078e0009 */
[----:B------:R-:W-:Y:S02]  /*1df0*/  IMAD.MOV.U32 R27, RZ, RZ, R8 ;  /* 0x000000ffff1b7224 */ /* 0x000fe400078e0008 */
[----:B------:R-:W2:Y:S04]  /*1e00*/  LDL.LU.64 R8, [R1+0x30] ;  /* 0x0000300001087983 */ /* 0x000ea80000300a00 */
[----:B------:R-:W-:Y:S02]  /*1e10*/  IMAD.MOV.U32 R115, RZ, RZ, R172 ;  /* 0x000000ffff737224 */ /* 0x000fe400078e00ac */
[----:B------:R-:W-:Y:S02]  /*1e20*/  IMAD.MOV.U32 R114, RZ, RZ, R173 ;  /* 0x000000ffff727224 */ /* 0x000fe400078e00ad */
[----:B------:R-:W3:Y:S01]  /*1e30*/  LDL.LU.64 R172, [R1+0x38] ;  /* 0x0000380001ac7983 */ /* 0x000ee20000300a00 */
[----:B----4-:R-:W-:Y:S03]  /*1e40*/  IMMA.16816.S8.S8 R224, R14.ROW, R168.COL, R16 ;  /* 0x000000a80ee07237 */ /* 0x010fe60000405410 */
[----:B------:R-:W4:Y:S01]  /*1e50*/  LDL.LU.64 R16, [R1+0x40] ;  /* 0x0000400001107983 */ /* 0x000f220000300a00 */
[----:B------:R-:W-:Y:S01]  /*1e60*/  CS2R R174, SRZ ;  /* 0x0000000000ae7805 */ /* 0x000fe2000001ff00 */
[----:B------:R-:W-:Y:S01]  /*1e70*/  IMAD.MOV.U32 R10, RZ, RZ, RZ ;  /* 0x000000ffff0a7224 */ /* 0x000fe200078e00ff */
[----:B------:R-:W-:-:S02]  /*1e80*/  MOV R11, RZ ;  /* 0x000000ff000b7202 */ /* 0x000fc40000000f00 */
[----:B------:R-:W-:Y:S01]  /*1e90*/  IMMA.16816.S8.S8 R248, R14.ROW, R167.COL, R228 ;  /* 0x000000a70ef87237 */ /* 0x000fe200004054e4 */
[----:B------:R-:W0:Y:S01]  /*1ea0*/  S2R R5, SR_TID.X ;  /* 0x0000000000057919 */ /* 0x000e220000002100 */
[----:B------:R-:W-:-:S06]  /*1eb0*/  CS2R R222, SRZ ;  /* 0x0000000000de7805 */ /* 0x000fcc000001ff00 */
[----:B------:R-:W-:Y:S01]  /*1ec0*/  IMMA.16816.S8.S8 R244, R2.ROW, R166.COL, R244 ;  /* 0x000000a602f47237 */ /* 0x000fe200004054f4 */
[----:B------:R-:W-:Y:S02]  /*1ed0*/  IMAD.MOV.U32 R26, RZ, RZ, R237 ;  /* 0x000000ffff1a7224 */ /* 0x000fe400078e00ed */
[----:B------:R-:W-:Y:S01]  /*1ee0*/  IMAD.MOV.U32 R22, RZ, RZ, R236 ;  /* 0x000000ffff167224 */ /* 0x000fe200078e00ec */
[----:B0-----:R-:W-:-:S04]  /*1ef0*/  LOP3.LUT R5, R5, 0x3c0, RZ, 0xc0, !PT ;  /* 0x000003c005057812 */ /* 0x001fc800078ec0ff */
[-C--:B------:R-:W-:Y:S08]  /*1f00*/  IMMA.16816.S8.S8 R220, R12.ROW, R168.reuse.COL, R220 ;  /* 0x000000a80cdc7237 */ /* 0x080ff000004054dc */
[-C--:B--2---:R-:W-:Y:S08]  /*1f10*/  IMMA.16816.S8.S8 R232, R6.ROW, R168.reuse.COL, R8 ;  /* 0x000000a806e87237 */ /* 0x084ff00000405408 */
[----:B---3--:R-:W-:Y:S01]  /*1f20*/  IMMA.16816.S8.S8 R228, R2.ROW, R168.COL, R172 ;  /* 0x000000a802e47237 */ /* 0x008fe200004054ac */
[----:B------:R-:W2:Y:S01]  /*1f30*/  LDL.LU.64 R172, [R1+0x28] ;  /* 0x0000280001ac7983 */ /* 0x000ea20000300a00 */
[----:B------:R-:W0:Y:S02]  /*1f40*/  S2R R8, SR_TID.X ;  /* 0x0000000000087919 */ /* 0x000e240000002100 */
[----:B0-----:R-:W-:-:S05]  /*1f50*/  LOP3.LUT R8, R8, 0x1f, RZ, 0xc0, !PT ;  /* 0x0000001f08087812 */ /* 0x001fca00078ec0ff */
[----:B------:R-:W-:-:S04]  /*1f60*/  IMAD.IADD R5, R5, 0x1, R8 ;  /* 0x0000000105057824 */ /* 0x000fc800078e0208 */
[----:B------:R-:W-:-:S04]  /*1f70*/  IMAD.SHL.U32 R5, R5, 0x10, RZ ;  /* 0x0000001005057824 */ /* 0x000fc800078e00ff */
[----:B------:R-:W-:Y:S02]  /*1f80*/  IMAD R3, R252, 0x2040, R5 ;  /* 0x00002040fc037824 */ /* 0x000fe400078e0205 */
[----:B------:R-:W-:-:S07]  /*1f90*/  IMAD.MOV.U32 R5, RZ, RZ, RZ ;  /* 0x000000ffff057224 */ /* 0x000fce00078e00ff */
[----:B----4-:R-:W-:Y:S01]  /*1fa0*/  IMMA.16816.S8.S8 R236, R4.ROW, R168.COL, R16 ;  /* 0x000000a804ec7237 */ /* 0x010fe20000405410 */
[----:B------:R-:W3:Y:S01]  /*1fb0*/  LDL.LU.64 R168, [R1+0x18] ;  /* 0x0000180001a87983 */ /* 0x000ee20000300a00 */
[----:B------:R-:W0:Y:S01]  /*1fc0*/  S2R R9, SR_TID.X ;  /* 0x0000000000097919 */ /* 0x000e220000002100 */
[----:B------:R-:W1:Y:S05]  /*1fd0*/  S2R R10, SR_TID.X ;  /* 0x00000000000a7919 */ /* 0x000e6a0000002100 */
[----:B------:R-:W-:Y:S01]  /*1fe0*/  IMMA.16816.S8.S8 R16, R6.ROW, R167.COL, R240 ;  /* 0x000000a706107237 */ /* 0x000fe200004054f0 */
[----:B------:R-:W-:Y:S01]  /*1ff0*/  MOV R240, R2 ;  /* 0x0000000200f07202 */ /* 0x000fe20000000f00 */
[----:B------:R-:W-:-:S02]  /*2000*/  IMAD.MOV.U32 R241, RZ, RZ, RZ ;  /* 0x000000fffff17224 */ /* 0x000fc400078e00ff */
[----:B------:R-:W-:-:S05]  /*2010*/  IMAD.U32 R8, RZ, RZ, UR5 ;  /* 0x00000005ff087e24 */ /* 0x000fca000f8e00ff */
[----:B------:R-:W-:Y:S01]  /*2020*/  IADD3 R3, PT, PT, R3, 0x1040, R8 ;  /* 0x0000104003037810 */ /* 0x000fe20007ffe008 */
[----:B0-----:R-:W-:Y:S01]  /*2030*/  IMAD.SHL.U32 R9, R9, 0x2, RZ ;  /* 0x0000000209097824 */ /* 0x001fe200078e00ff */
[----:B-1----:R-:W-:-:S04]  /*2040*/  LOP3.LUT R10, R10, 0x1f, RZ, 0xc0, !PT ;  /* 0x0000001f0a0a7812 */ /* 0x002fc800078ec0ff */
[----:B------:R-:W-:-:S05]  /*2050*/  LOP3.LUT R9, R9, 0x40, RZ, 0xc0, !PT ;  /* 0x0000004009097812 */ /* 0x000fca00078ec0ff */
[----:B------:R-:W-:-:S04]  /*2060*/  IMAD.IADD R9, R9, 0x1, R10 ;  /* 0x0000000109097824 */ /* 0x000fc800078e020a */
[----:B------:R-:W-:Y:S02]  /*2070*/  IMAD R178, R252, 0x104, R9 ;  /* 0x00000104fcb27824 */ /* 0x000fe400078e0209 */
[----:B------:R-:W0:Y:S03]  /*2080*/  LDSM.16.M88.4 R8, [R3] ;  /* 0x000000000308783b */ /* 0x000e260000000200 */
[----:B------:R-:W-:Y:S01]  /*2090*/  LEA R178, R178, UR6, 0x4 ;  /* 0x00000006b2b27c11 */ /* 0x000fe2000f8e20ff */
[-C--:B------:R-:W-:Y:S08]  /*20a0*/  IMMA.16816.S8.S8 R116, R12.ROW, R165.reuse.COL, R116 ;  /* 0x000000a50c747237 */ /* 0x080ff00000405474 */
[----:B------:R-:W-:Y:S01]  /*20b0*/  IMMA.16816.S8.S8 R96, R14.ROW, R165.COL, R96 ;  /* 0x000000a50e607237 */ /* 0x000fe20000405460 */
[----:B------:R-:W1:Y:S01]  /*20c0*/  LDSM.16.M88.4 R12, [R178+0x840] ;  /* 0x00084000b20c783b */ /* 0x000e620000000200 */
[----:B------:R-:W-:-:S02]  /*20d0*/  CS2R R170, SRZ ;  /* 0x0000000000aa7805 */ /* 0x000fc4000001ff00 */
[----:B------:R-:W-:-:S04]  /*20e0*/  CS2R R210, SRZ ;  /* 0x0000000000d27805 */ /* 0x000fc8000001ff00 */
[----:B------:R-:W-:Y:S01]  /*20f0*/  IMMA.16816.S8.S8 R76, R6.ROW, R165.COL, R76 ;  /* 0x000000a5064c7237 */ /* 0x000fe2000040544c */
[----:B------:R-:W-:Y:S01]  /*2100*/  IMAD.MOV.U32 R19, RZ, RZ, RZ ;  /* 0x000000ffff137224 */ /* 0x000fe200078e00ff */
[----:B------:R-:W-:Y:S01]  /*2110*/  CS2R R218, SRZ ;  /* 0x0000000000da7805 */ /* 0x000fe2000001ff00 */
[----:B0-----:R-:W-:Y:S01]  /*2120*/  IMAD.MOV.U32 R18, RZ, RZ, R9 ;  /* 0x000000ffff127224 */ /* 0x001fe200078e0009 */
[----:B------:R-:W-:Y:S02]  /*2130*/  CS2R R222, SRZ ;  /* 0x0000000000de7805 */ /* 0x000fe4000001ff00 */
[----:B------:R-:W-:Y:S02]  /*2140*/  CS2R R226, SRZ ;  /* 0x0000000000e27805 */ /* 0x000fe4000001ff00 */
[----:B------:R-:W-:Y:S01]  /*2150*/  CS2R R234, SRZ ;  /* 0x0000000000ea7805 */ /* 0x000fe2000001ff00 */
[-C--:B--2---:R-:W-:Y:S01]  /*2160*/  IMMA.16816.S8.S8 R240, R240.ROW, R167.reuse.COL, R172 ;  /* 0x000000a7f0f07237 */ /* 0x084fe200004054ac */
[----:B------:R-:W2:Y:S07]  /*2170*/  LDL.LU.64 R172, [R1+0xd8] ;  /* 0x0000d80001ac7983 */ /* 0x000eae0000300a00 */
[----:B---3--:R-:W-:Y:S01]  /*2180*/  IMMA.16816.S8.S8 R168, R4.ROW, R167.COL, R168 ;  /* 0x000000a704a87237 */ /* 0x008fe200004054a8 */
[----:B------:R-:W-:-:S07]  /*2190*/  IMAD.MOV.U32 R4, RZ, RZ, R8 ;  /* 0x000000ffff047224 */ /* 0x000fce00078e0008 */
[----:B-1----:R-:W-:Y:S01]  /*21a0*/  IMMA.16816.S8.S8 R164, R4.ROW, R12.COL, R208 ;  /* 0x0000000c04a47237 */ /* 0x002fe200004054d0 */
[----:B------:R0:W1:-:S15]  /*21b0*/  LDSM.16.M88.4 R4, [R3+0x200] ;  /* 0x000200000304783b */ /* 0x00005e0000000200 */
[----:B------:R-:W-:-:S03]  /*21c0*/  NOP ;  /* 0x0000000000007918 */ /* 0x000fc60000000000 */
[----:B------:R-:W-:Y:S02]  /*21d0*/  IMAD.MOV.U32 R139, RZ, RZ, R164 ;  /* 0x000000ffff8b7224 */ /* 0x000fe400078e00a4 */
[----:B------:R-:W-:Y:S02]  /*21e0*/  IMAD.MOV.U32 R138, RZ, RZ, R165 ;  /* 0x000000ffff8a7224 */ /* 0x000fe400078e00a5 */
[----:B------:R-:W-:Y:S01]  /*21f0*/  IMMA.16816.S8.S8 R164, R18.ROW, R12.COL, R216 ;  /* 0x0000000c12a47237 */ /* 0x000fe200004054d8 */
[----:B------:R-:W-:-:S15]  /*2200*/  IMAD.MOV.U32 R18, RZ, RZ, R10 ;  /* 0x000000ffff127224 */ /* 0x000fde00078e000a */
[----:B------:R-:W-:-:S03]  /*2210*/  NOP ;  /* 0x0000000000007918 */ /* 0x000fc60000000000 */
[----:B------:R-:W-:Y:S01]  /*2220*/  MOV R211, R164 ;  /* 0x000000a400d37202 */ /* 0x000fe20000000f00 */
[----:B------:R-:W-:Y:S02]  /*2230*/  IMAD.MOV.U32 R210, RZ, RZ, R165 ;  /* 0x000000ffffd27224 */ /* 0x000fe400078e00a5 */
[----:B------:R-:W-:Y:S01]  /*2240*/  IMMA.16816.S8.S8 R164, R18.ROW, R12.COL, R220 ;  /* 0x0000000c12a47237 */ /* 0x000fe200004054dc */
[----:B------:R-:W-:Y:S02]  /*2250*/  IMAD.MOV.U32 R18, RZ, RZ, R11 ;  /* 0x000000ffff127224 */ /* 0x000fe400078e000b */
[----:B0-----:R-:W-:Y:S02]  /*2260*/  IMAD.MOV.U32 R3, RZ, RZ, RZ ;  /* 0x000000ffff037224 */ /* 0x001fe400078e00ff */
[----:B-1----:R-:W-:-:S14]  /*2270*/  IMAD.MOV.U32 R2, RZ, RZ, R4 ;  /* 0x000000ffff027224 */ /* 0x002fdc00078e0004 */
[----:B------:R0:W-:Y:S02]  /*2280*/  STL.64 [R1+0x30], R164 ;  /* 0x000030a401007387 */ /* 0x0001e40000100a00 */
[----:B0-----:R-:W-:Y:S01]  /*2290*/  IMMA.16816.S8.S8 R164, R18.ROW, R12.COL, R224 ;  /* 0x0000000c12a47237 */ /* 0x001fe200004054e0 */
[----:B------:R-:W-:-:S15]  /*22a0*/  CS2R R230, SRZ ;  /* 0x0000000000e67805 */ /* 0x000fde000001ff00 */
[----:B------:R-:W-:-:S03]  /*22b0*/  NOP ;  /* 0x0000000000007918 */ /* 0x000fc60000000000 */
[----:B------:R0:W-:Y:S02]  /*22c0*/  STL.64 [R1+0x48], R164 ;  /* 0x000048a401007387 */ /* 0x0001e40000100a00 */
[----:B0-----:R-:W-:Y:S01]  /*22d0*/  IMMA.16816.S8.S8 R164, R2.ROW, R12.COL, R232 ;  /* 0x0000000c02a47237 */ /* 0x001fe200004054e8 */
[----:B------:R-:W-:Y:S01]  /*22e0*/  IMAD.MOV.U32 R2, RZ, RZ, R5 ;  /* 0x000000ffff027224 */ /* 0x000fe200078e0005 */
[----:B------:R-:W-:-:S15]  /*22f0*/  CS2R R238, SRZ ;  /* 0x0000000000ee7805 */ /* 0x000fde000001ff00 */
[----:B------:R-:W-:-:S02]  /*2300*/  NOP ;  /* 0x0000000000007918 */ /* 0x000fc40000000000 */
[----:B------:R0:W-:Y:S01]  /*2310*/  STL.64 [R1+0x50], R164 ;  /* 0x000050a401007387 */ /* 0x0001e20000100a00 */
[----:B------:R-:W-:Y:S01]  /*2320*/  CS2R R214, SRZ ;  /* 0x0000000000d67805 */ /* 0x000fe2000001ff00 */
[----:B------:R-:W-:Y:S02]  /*2330*/  IMAD.MOV.U32 R224, RZ, RZ, R200 ;  /* 0x000000ffffe07224 */ /* 0x000fe400078e00c8 */
[----:B------:R-:W-:Y:S01]  /*2340*/  IMAD.MOV.U32 R225, RZ, RZ, R201 ;  /* 0x000000ffffe17224 */ /* 0x000fe200078e00c9 */
[----:B------:R-:W-:Y:S02]  /*2350*/  CS2R R182, SRZ ;  /* 0x0000000000b67805 */ /* 0x000fe4000001ff00 */
[----:B------:R-:W-:Y:S02]  /*2360*/  CS2R R186, SRZ ;  /* 0x0000000000ba7805 */ /* 0x000fe4000001ff00 */
[----:B------:R-:W-:Y:S01]  /*2370*/  CS2R R190, SRZ ;  /* 0x0000000000be7805 */ /* 0x000fe2000001ff00 */
[----:B------:R-:W3:Y:S01]  /*2380*/  LDL.64 R78, [R1+0xb8] ;  /* 0x0000b800014e7983 */ /* 0x000ee20000100a00 */
[----:B0-----:R-:W-:Y:S01]  /*2390*/  IMMA.16816.S8.S8 R164, R2.ROW, R12.COL, R228 ;  /* 0x0000000c02a47237 */ /* 0x001fe200004054e4 */
[----:B------:R-:W-:-:S02]  /*23a0*/  IMAD.MOV.U32 R2, RZ, RZ, R6 ;  /* 0x000000ffff027224 */ /* 0x000fc400078e0006 */
[----:B------:R-:W4:Y:S04]  /*23b0*/  LDL.64 R74, [R1+0xc0] ;  /* 0x0000c000014a7983 */ /* 0x000f280000100a00 */
[----:B------:R-:W5:Y:S04]  /*23c0*/  LDL.64 R232, [R1+0x98] ;  /* 0x0000980001e87983 */ /* 0x000f680000100a00 */
[----:B------:R-:W5:Y:S08]  /*23d0*/  LDL.64 R234, [R1+0xa0] ;  /* 0x0000a00001ea7983 */ /* 0x000f700000100a00 */
[----:B------:R-:W-:Y:S01]  /*23e0*/  MOV R251, R165 ;  /* 0x000000a500fb7202 */ /* 0x000fe20000000f00 */
[----:B------:R-:W-:-:S02]  /*23f0*/  IMAD.MOV.U32 R250, RZ, RZ, R164 ;  /* 0x000000fffffa7224 */ /* 0x000fc400078e00a4 */
[----:B------:R-:W-:Y:S01]  /*2400*/  IMMA.16816.S8.S8 R164, R2.ROW, R12.COL, R236 ;  /* 0x0000000c02a47237 */ /* 0x000fe200004054ec */
[----:B------:R-:W-:Y:S02]  /*2410*/  IMAD.MOV.U32 R2, RZ, RZ, R7 ;  /* 0x000000ffff027224 */ /* 0x000fe400078e0007 */
[----:B------:R-:W-:Y:S02]  /*2420*/  IMAD.MOV.U32 R236, RZ, RZ, R196 ;  /* 0x000000ffffec7224 */ /* 0x000fe400078e00c4 */
[----:B------:R-:W-:-:S14]  /*2430*/  IMAD.MOV.U32 R237, RZ, RZ, R197 ;  /* 0x000000ffffed7224 */ /* 0x000fdc00078e00c5 */
[----:B------:R-:W-:Y:S02]  /*2440*/  IMAD.MOV.U32 R247, RZ, RZ, R165 ;  /* 0x000000fffff77224 */ /* 0x000fe400078e00a5 */
[----:B------:R-:W-:Y:S02]  /*2450*/  IMAD.MOV.U32 R246, RZ, RZ, R164 ;  /* 0x000000fffff67224 */ /* 0x000fe400078e00a4 */
[----:B------:R-:W-:Y:S01]  /*2460*/  IMMA.16816.S8.S8 R164, R2.ROW, R12.COL, R212 ;  /* 0x0000000c02a47237 */ /* 0x000fe200004054d4 */
[----:B------:R-:W-:-:S07]  /*2470*/  IMAD.MOV.U32 R2, RZ, RZ, R8 ;  /* 0x000000ffff027224 */ /* 0x000fce00078e0008 */
[----:B------:R-:W-:Y:S01]  /*2480*/  IMMA.16816.S8.S8 R236, R2.ROW, R13.COL, R236 ;  /* 0x0000000d02ec7237 */ /* 0x000fe200004054ec */
[----:B------:R-:W-:-:S06]  /*2490*/  IMAD.MOV.U32 R2, RZ, RZ, R9 ;  /* 0x000000ffff027224 */ /* 0x000fcc00078e0009 */
[----:B------:R-:W-:Y:S01]  /*24a0*/  CS2R R166, SRZ ;  /* 0x0000000000a67805 */ /* 0x000fe2000001ff00 */
[----:B------:R-:W-:Y:S01]  /*24b0*/  IMMA.16816.S8.S8 R224, R2.ROW, R13.COL, R224 ;  /* 0x0000000d02e07237 */ /* 0x000fe200004054e0 */
[----:B------:R-:W-:Y:S02]  /*24c0*/  IMAD.MOV.U32 R2, RZ, RZ, R10 ;  /* 0x000000ffff027224 */ /* 0x000fe400078e000a */
[----:B------:R-:W-:Y:S01]  /*24d0*/  IMAD.MOV.U32 R243, RZ, RZ, R165 ;  /* 0x000000fffff37224 */ /* 0x000fe200078e00a5 */
[----:B------:R-:W-:Y:S01]  /*24e0*/  MOV R242, R164 ;  /* 0x000000a400f27202 */ /* 0x000fe20000000f00 */
[----:B------:R-:W-:Y:S01]  /*24f0*/  IMAD.MOV.U32 R165, RZ, RZ, R205 ;  /* 0x000000ffffa57224 */ /* 0x000fe200078e00cd */
[----:B------:R-:W-:Y:S01]  /*2500*/  MOV R164, R204 ;  /* 0x000000cc00a47202 */ /* 0x000fe20000000f00 */
[----:B------:R-:W-:Y:S02]  /*2510*/  IMAD.MOV.U32 R228, RZ, RZ, R176 ;  /* 0x000000ffffe47224 */ /* 0x000fe400078e00b0 */
[----:B------:R-:W-:Y:S01]  /*2520*/  IMAD.MOV.U32 R229, RZ, RZ, R177 ;  /* 0x000000ffffe57224 */ /* 0x000fe200078e00b1 */
[----:B------:R-:W-:-:S02]  /*2530*/  CS2R R162, SRZ ;  /* 0x0000000000a27805 */ /* 0x000fc4000001ff00 */
[----:B------:R-:W-:Y:S02]  /*2540*/  CS2R R134, SRZ ;  /* 0x0000000000867805 */ /* 0x000fe4000001ff00 */
[----:B------:R-:W-:Y:S01]  /*2550*/  CS2R R110, SRZ ;  /* 0x00000000006e7805 */ /* 0x000fe2000001ff00 */
[----:B------:R-:W-:Y:S01]  /*2560*/  IMMA.16816.S8.S8 R164, R2.ROW, R13.COL, R164 ;  /* 0x0000000d02a47237 */ /* 0x000fe200004054a4 */
[----:B------:R-:W-:Y:S01]  /*2570*/  IMAD.MOV.U32 R2, RZ, RZ, R11 ;  /* 0x000000ffff027224 */ /* 0x000fe200078e000b */
[----:B------:R-:W-:Y:S02]  /*2580*/  CS2R R90, SRZ ;  /* 0x00000000005a7805 */ /* 0x000fe4000001ff00 */
[----:B------:R-:W-:Y:S02]  /*2590*/  CS2R R66, SRZ ;  /* 0x0000000000427805 */ /* 0x000fe4000001ff00 */
[----:B------:R-:W-:Y:S02]  /*25a0*/  CS2R R54, SRZ ;  /* 0x0000000000367805 */ /* 0x000fe4000001ff00 */
[----:B------:R-:W-:-:S02]  /*25b0*/  CS2R R158, SRZ ;  /* 0x00000000009e7805 */ /* 0x000fc4000001ff00 */
[----:B------:R-:W-:Y:S02]  /*25c0*/  CS2R R70, SRZ ;  /* 0x0000000000467805 */ /* 0x000fe4000001ff00 */
[----:B------:R-:W-:Y:S01]  /*25d0*/  CS2R R150, SRZ ;  /* 0x0000000000967805 */ /* 0x000fe2000001ff00 */
[-C--:B------:R-:W-:Y:S01]  /*25e0*/  IMMA.16816.S8.S8 R228, R2.ROW, R13.reuse.COL, R228 ;  /* 0x0000000d02e47237 */ /* 0x080fe200004054e4 */
[----:B------:R-:W-:Y:S01]  /*25f0*/  IMAD.MOV.U32 R2, RZ, RZ, R4 ;  /* 0x000000ffff027224 */ /* 0x000fe200078e0004 */
[----:B------:R-:W-:Y:S02]  /*2600*/  CS2R R130, SRZ ;  /* 0x0000000000827805 */ /* 0x000fe4000001ff00 */
[----:B------:R-:W-:Y:S01]  /*2610*/  CS2R R106, SRZ ;  /* 0x00000000006a7805 */ /* 0x000fe2000001ff00 */
[----:B------:R-:W0:Y:S03]  /*2620*/  LDSM.16.M88.4 R176, [R178+0xa40] ;  /* 0x000a4000b2b0783b */ /* 0x000e260000000200 */
[----:B------:R-:W-:Y:S01]  /*2630*/  IMMA.16816.S8.S8 R212, R2.ROW, R13.COL, R180 ;  /* 0x0000000d02d47237 */ /* 0x000fe200004054b4 */
[----:B------:R-:W-:-:S07]  /*2640*/  IMAD.MOV.U32 R2, RZ, RZ, R5 ;  /* 0x000000ffff027224 */ /* 0x000fce00078e0005 */
[----:B------:R-:W-:Y:S01]  /*2650*/  IMMA.16816.S8.S8 R180, R2.ROW, R13.COL, R184 ;  /* 0x0000000d02b47237 */ /* 0x000fe200004054b8 */
[----:B------:R-:W-:Y:S01]  /*2660*/  IMAD.MOV.U32 R2, RZ, RZ, R6 ;  /* 0x000000ffff027224 */ /* 0x000fe200078e0006 */
[----:B------:R-:W5:Y:S04]  /*2670*/  LDL.64 R184, [R1+0x88] ;  /* 0x0000880001b87983 */ /* 0x000f680000100a00 */
[----:B------:R-:W5:-:S13]  /*2680*/  LDL.64 R186, [R1+0x90] ;  /* 0x0000900001ba7983 */ /* 0x000f5a0000100a00 */
[----:B------:R-:W-:Y:S02]  /*2690*/  IMAD.MOV.U32 R230, RZ, RZ, R181 ;  /* 0x000000ffffe67224 */ /* 0x000fe400078e00b5 */
[----:B------:R-:W-:Y:S02]  /*26a0*/  IMAD.MOV.U32 R227, RZ, RZ, R180 ;  /* 0x000000ffffe37224 */ /* 0x000fe400078e00b4 */
[----:B------:R-:W-:Y:S01]  /*26b0*/  IMMA.16816.S8.S8 R180, R2.ROW, R13.COL, R188 ;  /* 0x0000000d02b47237 */ /* 0x000fe200004054bc */
[----:B------:R-:W-:-:S15]  /*26c0*/  IMAD.MOV.U32 R2, RZ, RZ, R7 ;  /* 0x000000ffff027224 */ /* 0x000fde00078e0007 */
[----:B------:R-:W-:-:S03]  /*26d0*/  NOP ;  /* 0x0000000000007918 */ /* 0x000fc60000000000 */
[----:B------:R-:W-:Y:S01]  /*26e0*/  IMAD.MOV.U32 R226, RZ, RZ, R181 ;  /* 0x000000ffffe27224 */ /* 0x000fe200078e00b5 */
[----:B------:R-:W-:Y:S02]  /*26f0*/  MOV R171, R180 ;  /* 0x000000b400ab7202 */ /* 0x000fe40000000f00 */
[----:B--2---:R-:W-:-:S15]  /*2700*/  IMMA.16816.S8.S8 R180, R2.ROW, R13.COL, R172 ;  /* 0x0000000d02b47237 */ /* 0x004fde00004054ac */
[----:B------:R-:W-:-:S04]  /*2710*/  NOP ;  /* 0x0000000000007918 */ /* 0x000fc80000000000 */
[----:B------:R-:W-:Y:S01]  /*2720*/  IMAD.MOV.U32 R170, RZ, RZ, R181 ;  /* 0x000000ffffaa7224 */ /* 0x000fe200078e00b5 */
[----:B------:R-:W2:Y:S01]  /*2730*/  LDL.64 R182, [R1+0xb0] ;  /* 0x0000b00001b67983 */ /* 0x000ea20000100a00 */
[----:B------:R-:W-:-:S03]  /*2740*/  IMAD.MOV.U32 R167, RZ, RZ, R180 ;  /* 0x000000ffffa77224 */ /* 0x000fc600078e00b4 */
[----:B------:R-:W2:Y:S01]  /*2750*/  LDL.64 R180, [R1+0xa8] ;  /* 0x0000a80001b47983 */ /* 0x000ea20000100a00 */
[----:B------:R-:W-:Y:S02]  /*2760*/  IMAD.MOV.U32 R172, RZ, RZ, R192 ;  /* 0x000000ffffac7224 */ /* 0x000fe400078e00c0 */
[----:B------:R-:W-:Y:S02]  /*2770*/  IMAD.MOV.U32 R173, RZ, RZ, R193 ;  /* 0x000000ffffad7224 */ /* 0x000fe400078e00c1 */
[----:B------:R-:W-:-:S07]  /*2780*/  IMAD.MOV.U32 R2, RZ, RZ, R8 ;  /* 0x000000ffff027224 */ /* 0x000fce00078e0008 */
[----:B------:R-:W-:Y:S01]  /*2790*/  IMMA.16816.S8.S8 R172, R2.ROW, R14.COL, R172 ;  /* 0x0000000e02ac7237 */ /* 0x000fe200004054ac */
[----:B------:R-:W-:-:S07]  /*27a0*/  MOV R2, R9 ;  /* 0x0000000900027202 */ /* 0x000fce0000000f00 */
[----:B------:R-:W-:Y:S01]  /*27b0*/  IMMA.16816.S8.S8 R160, R2.ROW, R14.COL, R160 ;  /* 0x0000000e02a07237 */ /* 0x000fe200004054a0 */
[----:B------:R-:W-:-:S07]  /*27c0*/  IMAD.MOV.U32 R2, RZ, RZ, R10 ;  /* 0x000000ffff027224 */ /* 0x000fce00078e000a */
        /* <DEDUP_REMOVED lines=17> */
[----:B------:R-:W-:Y:S01]  /*28e0*/  IMAD.MOV.U32 R2, RZ, RZ, R11 ;  /* 0x000000ffff027224 */ /* 0x000fe200078e000b */
[----:B------:R-:W-:-:S06]  /*28f0*/  CS2R R86, SRZ ;  /* 0x0000000000567805 */ /* 0x000fcc000001ff00 */
        /* <DEDUP_REMOVED lines=10> */
[----:B------:R-:W-:Y:S02]  /*29a0*/  MOV R2, R7 ;  /* 0x0000000700027202 */ /* 0x000fe40000000f00 */
[----:B------:R-:W-:-:S05]  /*29b0*/  CS2R R30, SRZ ;  /* 0x00000000001e7805 */ /* 0x000fca000001ff00 */
[----:B------:R-:W-:Y:S01]  /*29c0*/  IMMA.16816.S8.S8 R32, R2.ROW, R15.COL, R32 ;  /* 0x0000000f02207237 */ /* 0x000fe20000405420 */
[----:B------:R-:W-:Y:S01]  /*29d0*/  IMAD.MOV.U32 R2, RZ, RZ, R8 ;  /* 0x000000ffff027224 */ /* 0x000fe200078e0008 */
[----:B------:R-:W-:-:S06]  /*29e0*/  CS2R R146, SRZ ;  /* 0x0000000000927805 */ /* 0x000fcc000001ff00 */
[----:B0-----:R-:W-:Y:S01]  /*29f0*/  IMMA.16816.S8.S8 R28, R2.ROW, R176.COL, R28 ;  /* 0x000000b0021c7237 */ /* 0x001fe2000040541c */
[----:B------:R-:W-:-:S07]  /*2a00*/  IMAD.MOV.U32 R2, RZ, RZ, R9 ;  /* 0x000000ffff027224 */ /* 0x000fce00078e0009 */
[----:B------:R-:W-:Y:S01]  /*2a10*/  IMMA.16816.S8.S8 R144, R2.ROW, R176.COL, R144 ;  /* 0x000000b002907237 */ /* 0x000fe20000405490 */
[----:B------:R-:W0:Y:S01]  /*2a20*/  LDC R2, c[0x0][0x3a0] ;  /* 0x0000e800ff027b82 */ /* 0x000e220000000800 */
[----:B------:R-:W-:Y:S01]  /*2a30*/  IMAD.MOV.U32 R13, RZ, RZ, RZ ;  /* 0x000000ffff0d7224 */ /* 0x000fe200078e00ff */
[----:B------:R-:W-:Y:S01]  /*2a40*/  CS2R R126, SRZ ;  /* 0x00000000007e7805 */ /* 0x000fe2000001ff00 */
[----:B------:R-:W-:Y:S01]  /*2a50*/  IMAD.MOV.U32 R12, RZ, RZ, R10 ;  /* 0x000000ffff0c7224 */ /* 0x000fe200078e000a */
[----:B------:R-:W-:-:S06]  /*2a60*/  CS2R R102, SRZ ;  /* 0x0000000000667805 */ /* 0x000fcc000001ff00 */
[----:B------:R-:W-:Y:S01]  /*2a70*/  IMMA.16816.S8.S8 R124, R12.ROW, R176.COL, R124 ;  /* 0x000000b00c7c7237 */ /* 0x000fe2000040547c */
[----:B------:R-:W-:Y:S01]  /*2a80*/  IMAD.MOV.U32 R12, RZ, RZ, R11 ;  /* 0x000000ffff0c7224 */ /* 0x000fe200078e000b */
[----:B------:R-:W-:-:S06]  /*2a90*/  CS2R R82, SRZ ;  /* 0x0000000000527805 */ /* 0x000fcc000001ff00 */
[----:B------:R-:W-:Y:S01]  /*2aa0*/  IMMA.16816.S8.S8 R100, R12.ROW, R176.COL, R100 ;  /* 0x000000b00c647237 */ /* 0x000fe20000405464 */
[----:B------:R-:W-:Y:S01]  /*2ab0*/  IMAD.MOV.U32 R12, RZ, RZ, R4 ;  /* 0x000000ffff0c7224 */ /* 0x000fe200078e0004 */
[----:B0-----:R-:W-:-:S06]  /*2ac0*/  ISETP.GE.AND P1, PT, R0, R2, PT ;  /* 0x000000020000720c */ /* 0x001fcc0003f26270 */
[----:B------:R-:W-:Y:S01]  /*2ad0*/  IMMA.16816.S8.S8 R80, R12.ROW, R176.COL, R80 ;  /* 0x000000b00c507237 */ /* 0x000fe20000405450 */
[----:B------:R-:W-:Y:S01]  /*2ae0*/  CS2R R62, SRZ ;  /* 0x00000000003e7805 */ /* 0x000fe2000001ff00 */
[----:B------:R-:W-:-:S05]  /*2af0*/  IMAD.MOV.U32 R18, RZ, RZ, R5 ;  /* 0x000000ffff127224 */ /* 0x000fca00078e0005 */
[----:B------:R-:W-:Y:S02]  /*2b00*/  @!P1 SHF.R.S32.HI R3, RZ, 0x1f, R0 ;  /* 0x0000001fff039819 */ /* 0x000fe40000011400 */
[----:B---3--:R-:W-:-:S04]  /*2b10*/  @!P1 IADD3 R12, P2, PT, R0, R78, RZ ;  /* 0x0000004e000c9210 */ /* 0x008fc80007f5e0ff */
[----:B------:R-:W-:Y:S01]  /*2b20*/  @!P1 IADD3.X R13, PT, PT, R3, R79, RZ, P2, !PT ;  /* 0x0000004f030d9210 */ /* 0x000fe200017fe4ff */
[----:B------:R-:W-:Y:S01]  /*2b30*/  IMMA.16816.S8.S8 R60, R18.ROW, R176.COL, R60 ;  /* 0x000000b0123c7237 */ /* 0x000fe2000040543c */
[----:B----4-:R-:W-:Y:S01]  /*2b40*/  @!P1 IADD3 R18, P2, PT, R0, R74, RZ ;  /* 0x0000004a00129210 */ /* 0x010fe20007f5e0ff */
[----:B------:R-:W-:-:S03]  /*2b50*/  @!P1 IMAD.WIDE R14, R2, 0x80, R12 ;  /* 0x00000080020e9825 */ /* 0x000fc600078e020c */
[----:B------:R-:W-:Y:S02]  /*2b60*/  @!P1 IADD3.X R19, PT, PT, R3, R75, RZ, P2, !PT ;  /* 0x0000004b03139210 */ /* 0x000fe400017fe4ff */
[----:B-----5:R-:W3:Y:S04]  /*2b70*/  @!P1 LDG.E.128 R232, desc[UR8][R14.64] ;  /* 0x000000080ee89981 */ /* 0x020ee8000c1e1d00 */
[----:B------:R-:W4:Y:S04]  /*2b80*/  @!P1 LDG.E.128 R184, desc[UR8][R18.64] ;  /* 0x0000000812b89981 */ /* 0x000f28000c1e1d00 */
[----:B--2---:R0:W2:Y:S01]  /*2b90*/  @!P1 LDG.E.128 R180, desc[UR8][R12.64] ;  /* 0x000000080cb49981 */ /* 0x0040a2000c1e1d00 */
[----:B------:R-:W-:Y:S01]  /*2ba0*/  IMAD.MOV.U32 R219, RZ, RZ, R47 ;  /* 0x000000ffffdb7224 */ /* 0x000fe200078e002f */
[----:B------:R-:W-:Y:S01]  /*2bb0*/  CS2R R46, SRZ ;  /* 0x00000000002e7805 */ /* 0x000fe2000001ff00 */
[----:B------:R-:W-:Y:S01]  /*2bc0*/  IMAD.MOV.U32 R216, RZ, RZ, R22 ;  /* 0x000000ffffd87224 */ /* 0x000fe200078e0016 */
[----:B------:R-:W-:Y:S01]  /*2bd0*/  CS2R R122, SRZ ;  /* 0x00000000007a7805 */ /* 0x000fe2000001ff00 */
[----:B------:R-:W-:-:S02]  /*2be0*/  IMAD.MOV.U32 R23, RZ, RZ, RZ ;  /* 0x000000ffff177224 */ /* 0x000fc400078e00ff */
[----:B------:R-:W-:Y:S02]  /*2bf0*/  IMAD.MOV.U32 R22, RZ, RZ, R6 ;  /* 0x000000ffff167224 */ /* 0x000fe400078e0006 */
[----:B0-----:R-:W-:Y:S02]  /*2c00*/  IMAD.MOV.U32 R13, RZ, RZ, RZ ;  /* 0x000000ffff0d7224 */ /* 0x001fe400078e00ff */
[----:B------:R-:W-:-:S03]  /*2c10*/  IMAD.MOV.U32 R12, RZ, RZ, R7 ;  /* 0x000000ffff0c7224 */ /* 0x000fc600078e0007 */
[----:B------:R-:W-:Y:S01]  /*2c20*/  IMMA.16816.S8.S8 R44, R22.ROW, R176.COL, R44 ;  /* 0x000000b0162c7237 */ /* 0x000fe2000040542c */
[----:B------:R-:W-:-:S07]  /*2c30*/  IMAD.MOV.U32 R22, RZ, RZ, RZ ;  /* 0x000000ffff167224 */ /* 0x000fce00078e00ff */
        /* <DEDUP_REMOVED lines=9> */
[----:B------:R-:W-:Y:S01]  /*2cd0*/  IMMA.16816.S8.S8 R116, R12.ROW, R177.COL, R116 ;  /* 0x000000b10c747237 */ /* 0x000fe20000405474 */
[----:B------:R-:W-:Y:S01]  /*2ce0*/  IMAD.MOV.U32 R12, RZ, RZ, R11 ;  /* 0x000000ffff0c7224 */ /* 0x000fe200078e000b */
[----:B------:R-:W-:-:S06]  /*2cf0*/  CS2R R78, SRZ ;  /* 0x00000000004e7805 */ /* 0x000fcc000001ff00 */
[-C--:B------:R-:W-:Y:S01]  /*2d00*/  IMMA.16816.S8.S8 R96, R12.ROW, R177.reuse.COL, R96 ;  /* 0x000000b10c607237 */ /* 0x080fe20000405460 */
[----:B------:R-:W-:Y:S02]  /*2d10*/  IMAD.MOV.U32 R12, RZ, RZ, R4 ;  /* 0x000000ffff0c7224 */ /* 0x000fe400078e0004 */
[----:B------:R-:W-:Y:S02]  /*2d20*/  IMAD.MOV.U32 R208, RZ, RZ, R59 ;  /* 0x000000ffffd07224 */ /* 0x000fe400078e003b */
[----:B------:R-:W-:Y:S01]  /*2d30*/  IMAD.MOV.U32 R209, RZ, RZ, R58 ;  /* 0x000000ffffd17224 */ /* 0x000fe200078e003a */
[----:B------:R-:W-:Y:S02]  /*2d40*/  CS2R R58, SRZ ;  /* 0x00000000003a7805 */ /* 0x000fe4000001ff00 */
[----:B------:R-:W-:Y:S01]  /*2d50*/  IMMA.16816.S8.S8 R76, R12.ROW, R177.COL, R76 ;  /* 0x000000b10c4c7237 */ /* 0x000fe2000040544c */
[----:B------:R-:W-:Y:S02]  /*2d60*/  IMAD.MOV.U32 R12, RZ, RZ, R5 ;  /* 0x000000ffff0c7224 */ /* 0x000fe400078e0005 */
[----:B------:R-:W-:-:S02]  /*2d70*/  IMAD.MOV.U32 R223, RZ, RZ, R39 ;  /* 0x000000ffffdf7224 */ /* 0x000fc400078e0027 */
[----:B------:R-:W-:Y:S01]  /*2d80*/  IMAD.MOV.U32 R222, RZ, RZ, R38 ;  /* 0x000000ffffde7224 */ /* 0x000fe200078e0026 */
[----:B------:R-:W-:Y:S02]  /*2d90*/  CS2R R38, SRZ ;  /* 0x0000000000267805 */ /* 0x000fe4000001ff00 */
[----:B------:R-:W-:Y:S01]  /*2da0*/  IMMA.16816.S8.S8 R56, R12.ROW, R177.COL, R56 ;  /* 0x000000b10c387237 */ /* 0x000fe20000405438 */
[----:B------:R-:W-:Y:S01]  /*2db0*/  IMAD.MOV.U32 R12, RZ, RZ, R6 ;  /* 0x000000ffff0c7224 */ /* 0x000fe200078e0006 */
[----:B------:R-:W-:-:S06]  /*2dc0*/  CS2R R154, SRZ ;  /* 0x00000000009a7805 */ /* 0x000fcc000001ff00 */
[----:B------:R-:W-:Y:S01]  /*2dd0*/  IMMA.16816.S8.S8 R36, R12.ROW, R177.COL, R36 ;  /* 0x000000b10c247237 */ /* 0x000fe20000405424 */
[----:B------:R-:W-:Y:S01]  /*2de0*/  IMAD.MOV.U32 R12, RZ, RZ, R7 ;  /* 0x000000ffff0c7224 */ /* 0x000fe200078e0007 */
[----:B------:R-:W-:Y:S02]  /*2df0*/  CS2R R202, SRZ ;  /* 0x0000000000ca7805 */ /* 0x000fe4000001ff00 */
[----:B------:R-:W-:Y:S01]  /*2e00*/  MOV R200, R24 ;  /* 0x0000001800c87202 */ /* 0x000fe20000000f00 */
[----:B------:R-:W-:-:S03]  /*2e10*/  IMAD.MOV.U32 R201, RZ, RZ, R25 ;  /* 0x000000ffffc97224 */ /* 0x000fc600078e0019 */
[----:B------:R-:W-:Y:S01]  /*2e20*/  IMMA.16816.S8.S8 R152, R12.ROW, R177.COL, R152 ;  /* 0x000000b10c987237 */ /* 0x000fe20000405498 */
[----:B------:R-:W-:Y:S01]  /*2e30*/  IMAD.MOV.U32 R12, RZ, RZ, R8 ;  /* 0x000000ffff0c7224 */ /* 0x000fe200078e0008 */
[----:B------:R-:W-:Y:S01]  /*2e40*/  CS2R R198, SRZ ;  /* 0x0000000000c67805 */ /* 0x000fe2000001ff00 */
[----:B------:R-:W-:Y:S02]  /*2e50*/  IMAD.MOV.U32 R196, RZ, RZ, R136 ;  /* 0x000000ffffc47224 */ /* 0x000fe400078e0088 */
[----:B------:R-:W-:-:S03]  /*2e60*/  IMAD.MOV.U32 R197, RZ, RZ, R137 ;  /* 0x000000ffffc57224 */ /* 0x000fc600078e0089 */
[----:B------:R-:W-:Y:S01]  /*2e70*/  IMMA.16816.S8.S8 R200, R12.ROW, R178.COL, R200 ;  /* 0x000000b20cc87237 */ /* 0x000fe200004054c8 */
[----:B------:R-:W-:Y:S01]  /*2e80*/  IMAD.MOV.U32 R12, RZ, RZ, R9 ;  /* 0x000000ffff0c7224 */ /* 0x000fe200078e0009 */
[----:B------:R-:W-:Y:S01]  /*2e90*/  MOV R189, R113 ;  /* 0x0000007100bd7202 */ /* 0x000fe20000000f00 */
[----:B------:R-:W-:-:S05]  /*2ea0*/  IMAD.MOV.U32 R188, RZ, RZ, R112 ;  /* 0x000000ffffbc7224 */ /* 0x000fca00078e0070 */
[----:B------:R-:W-:Y:S01]  /*2eb0*/  IMMA.16816.S8.S8 R196, R12.ROW, R178.COL, R196 ;  /* 0x000000b20cc47237 */ /* 0x000fe200004054c4 */
[----:B------:R-:W-:Y:S01]  /*2ec0*/  IMAD.MOV.U32 R12, RZ, RZ, R10 ;  /* 0x000000ffff0c7224 */ /* 0x000fe200078e000a */
[----:B------:R-:W-:Y:S01]  /*2ed0*/  CS2R R194, SRZ ;  /* 0x0000000000c27805 */ /* 0x000fe2000001ff00 */
[----:B------:R-:W-:Y:S02]  /*2ee0*/  IMAD.MOV.U32 R192, RZ, RZ, R92 ;  /* 0x000000ffffc07224 */ /* 0x000fe400078e005c */
[----:B------:R-:W-:-:S03]  /*2ef0*/  IMAD.MOV.U32 R193, RZ, RZ, R93 ;  /* 0x000000ffffc17224 */ /* 0x000fc600078e005d */
[-C--:B------:R-:W-:Y:S01]  /*2f00*/  IMMA.16816.S8.S8 R188, R12.ROW, R178.reuse.COL, R188 ;  /* 0x000000b20cbc7237 */ /* 0x080fe200004054bc */
[----:B------:R-:W-:Y:S01]  /*2f10*/  IMAD.MOV.U32 R12, RZ, RZ, R11 ;  /* 0x000000ffff0c7224 */ /* 0x000fe200078e000b */
[----:B------:R-:W0:Y:S01]  /*2f20*/  S2R R15, SR_TID.X ;  /* 0x00000000000f7919 */ /* 0x000e220000002100 */
[----:B------:R-:W-:Y:S01]  /*2f30*/  IMAD.MOV.U32 R218, RZ, RZ, R27 ;  /* 0x000000ffffda7224 */ /* 0x000fe200078e001b */
[----:B------:R-:W-:Y:S02]  /*2f40*/  MOV R217, R26 ;  /* 0x0000001a00d97202 */ /* 0x000fe40000000f00 */
[----:B------:R-:W-:Y:S01]  /*2f50*/  CS2R R26, SRZ ;  /* 0x00000000001a7805 */ /* 0x000fe2000001ff00 */
[----:B------:R-:W-:Y:S01]  /*2f60*/  IMAD.MOV.U32 R24, RZ, RZ, R72 ;  /* 0x000000ffff187224 */ /* 0x000fe200078e0048 */
[----:B------:R-:W-:Y:S01]  /*2f70*/  IMMA.16816.S8.S8 R192, R12.ROW, R178.COL, R192 ;  /* 0x000000b20cc07237 */ /* 0x000fe200004054c0 */
[----:B------:R-:W-:Y:S01]  /*2f80*/  IMAD.MOV.U32 R25, RZ, RZ, R73 ;  /* 0x000000ffff197224 */ /* 0x000fe200078e0049 */
[----:B------:R-:W-:-:S02]  /*2f90*/  MOV R12, R4 ;  /* 0x00000004000c7202 */ /* 0x000fc40000000f00 */
[----:B------:R-:W-:Y:S01]  /*2fa0*/  CS2R R74, SRZ ;  /* 0x00000000004a7805 */ /* 0x000fe2000001ff00 */
[----:B------:R-:W-:Y:S02]  /*2fb0*/  IMAD.MOV.U32 R72, RZ, RZ, R244 ;  /* 0x000000ffff487224 */ /* 0x000fe400078e00f4 */
[----:B------:R-:W-:Y:S02]  /*2fc0*/  IMAD.MOV.U32 R73, RZ, RZ, R245 ;  /* 0x000000ffff497224 */ /* 0x000fe400078e00f5 */
[----:B------:R-:W-:Y:S01]  /*2fd0*/  IMMA.16816.S8.S8 R24, R12.ROW, R178.COL, R24 ;  /* 0x000000b20c187237 */ /* 0x000fe20000405418 */
[----:B------:R-:W-:Y:S01]  /*2fe0*/  IMAD.MOV.U32 R12, RZ, RZ, R5 ;  /* 0x000000ffff0c7224 */ /* 0x000fe200078e0005 */
[----:B------:R-:W-:Y:S01]  /*2ff0*/  CS2R R94, SRZ ;  /* 0x00000000005e7805 */ /* 0x000fe2000001ff00 */
[----:B------:R-:W-:Y:S02]  /*3000*/  IMAD.MOV.U32 R92, RZ, RZ, R216 ;  /* 0x000000ffff5c7224 */ /* 0x000fe400078e00d8 */
[----:B------:R-:W-:-:S03]  /*3010*/  IMAD.MOV.U32 R93, RZ, RZ, R217 ;  /* 0x000000ffff5d7224 */ /* 0x000fc600078e00d9 */
[-C--:B------:R-:W-:Y:S01]  /*3020*/  IMMA.16816.S8.S8 R72, R12.ROW, R178.reuse.COL, R72 ;  /* 0x000000b20c487237 */ /* 0x080fe20000405448 */
[----:B------:R-:W-:Y:S01]  /*3030*/  IMAD.MOV.U32 R12, RZ, RZ, R6 ;  /* 0x000000ffff0c7224 */ /* 0x000fe200078e0006 */
[----:B------:R-:W-:Y:S01]  /*3040*/  MOV R217, R114 ;  /* 0x0000007200d97202 */ /* 0x000fe20000000f00 */
[----:B------:R-:W-:Y:S01]  /*3050*/  IMAD.MOV.U32 R216, RZ, RZ, R115 ;  /* 0x000000ffffd87224 */ /* 0x000fe200078e0073 */
[----:B------:R-:W-:Y:S01]  /*3060*/  CS2R R114, SRZ ;  /* 0x0000000000727805 */ /* 0x000fe2000001ff00 */
[----:B------:R-:W-:Y:S02]  /*3070*/  IMAD.MOV.U32 R112, RZ, RZ, R222 ;  /* 0x000000ffff707224 */ /* 0x000fe400078e00de */
[----:B------:R-:W-:Y:S01]  /*3080*/  IMAD.MOV.U32 R113, RZ, RZ, R223 ;  /* 0x000000ffff717224 */ /* 0x000fe200078e00df */
[----:B------:R-:W-:Y:S01]  /*3090*/  IMMA.16816.S8.S8 R92, R12.ROW, R178.COL, R92 ;  /* 0x000000b20c5c7237 */ /* 0x000fe2000040545c */
[----:B------:R-:W-:Y:S01]  /*30a0*/  IMAD.MOV.U32 R12, RZ, RZ, R7 ;  /* 0x000000ffff0c7224 */ /* 0x000fe200078e0007 */
[----:B0-----:R-:W-:-:S02]  /*30b0*/  SHF.R.U32.HI R15, RZ, 0x1, R15 ;  /* 0x00000001ff0f7819 */ /* 0x001fc4000001160f */
[----:B------:R-:W-:Y:S01]  /*30c0*/  CS2R R222, SRZ ;  /* 0x0000000000de7805 */ /* 0x000fe2000001ff00 */
[----:B------:R-:W-:Y:S02]  /*30d0*/  IMAD.MOV.U32 R220, RZ, RZ, R207 ;  /* 0x000000ffffdc7224 */ /* 0x000fe400078e00cf */
[----:B------:R-:W-:Y:S01]  /*30e0*/  IMAD.MOV.U32 R221, RZ, RZ, R206 ;  /* 0x000000ffffdd7224 */ /* 0x000fe200078e00ce */
[----:B------:R-:W-:Y:S01]  /*30f0*/  IMMA.16816.S8.S8 R112, R12.ROW, R178.COL, R112 ;  /* 0x000000b20c707237 */ /* 0x000fe20000405470 */
[----:B------:R-:W-:Y:S01]  /*3100*/  MOV R12, R8 ;  /* 0x00000008000c7202 */ /* 0x000fe20000000f00 */
[----:B------:R-:W-:Y:S02]  /*3110*/  VIADD R3, R15, 0x104 ;  /* 0x000001040f037836 */ /* 0x000fe40000000000 */
[----:B------:R-:W-:Y:S01]  /*3120*/  @P0 IMAD.MOV R3, RZ, RZ, R15 ;  /* 0x000000ffff030224 */ /* 0x000fe200078e020f */
[----:B------:R-:W-:-:S03]  /*3130*/  LOP3.LUT R252, R252, 0x1, RZ, 0x3c, !PT ;  /* 0x00000001fcfc7812 */ /* 0x000fc600078e3cff */
[----:B------:R-:W-:Y:S01]  /*3140*/  IMMA.16816.S8.S8 R220, R12.ROW, R179.COL, R220 ;  /* 0x000000b30cdc7237 */ /* 0x000fe200004054dc */
[----:B------:R-:W-:Y:S01]  /*3150*/  LEA R3, R3, UR5, 0x4 ;  /* 0x0000000503037c11 */ /* 0x000fe2000f8e20ff */
[----:B------:R-:W-:-:S04]  /*3160*/  IMAD.MOV.U32 R163, RZ, RZ, R138 ;  /* 0x000000ffffa37224 */ /* 0x000fc800078e008a */
[----:B------:R-:W-:Y:S02]  /*3170*/  IMAD R3, R252, 0x2040, R3 ;  /* 0x00002040fc037824 */ /* 0x000fe400078e0203 */
[----:B------:R-:W-:Y:S02]  /*3180*/  IMAD.MOV.U32 R174, RZ, RZ, R139 ;  /* 0x000000ffffae7224 */ /* 0x000fe400078e008b */
[----:B------:R-:W-:Y:S01]  /*3190*/  IMAD.MOV.U32 R166, RZ, RZ, R210 ;  /* 0x000000ffffa67224 */ /* 0x000fe200078e00d2 */
[----:B------:R-:W-:Y:S01]  /*31a0*/  MOV R239, R211 ;  /* 0x000000d300ef7202 */ /* 0x000fe20000000f00 */
[----:B------:R-:W-:Y:S02]  /*31b0*/  IMAD.MOV.U32 R39, RZ, RZ, R201 ;  /* 0x000000ffff277224 */ /* 0x000fe400078e00c9 */
[----:B------:R-:W-:Y:S01]  /*31c0*/  IMAD.MOV.U32 R38, RZ, RZ, R200 ;  /* 0x000000ffff267224 */ /* 0x000fe200078e00c8 */
[----:B------:R-:W-:Y:S01]  /*31d0*/  MOV R175, R166 ;  /* 0x000000a600af7202 */ /* 0x000fe20000000f00 */
[----:B------:R-:W-:-:S03]  /*31e0*/  IMAD.MOV.U32 R46, RZ, RZ, R239 ;  /* 0x000000ffff2e7224 */ /* 0x000fc600078e00ef */
[----:B------:R-:W-:Y:S01]  /*31f0*/  IMAD.MOV.U32 R43, RZ, RZ, R221 ;  /* 0x000000ffff2b7224 */ /* 0x000fe200078e00dd */
[----:B------:R-:W-:Y:S01]  /*3200*/  MOV R47, R175 ;  /* 0x000000af002f7202 */ /* 0x000fe20000000f00 */
[----:B------:R-:W-:Y:S02]  /*3210*/  IMAD.MOV.U32 R42, RZ, RZ, R220 ;  /* 0x000000ffff2a7224 */ /* 0x000fe400078e00dc */
[----:B------:R-:W-:Y:S02]  /*3220*/  IMAD.MOV.U32 R51, RZ, RZ, R197 ;  /* 0x000000ffff337224 */ /* 0x000fe400078e00c5 */
[----:B------:R-:W-:Y:S01]  /*3230*/  IMAD.MOV.U32 R50, RZ, RZ, R196 ;  /* 0x000000ffff327224 */ /* 0x000fe200078e00c4 */
[----:B---3--:R-:W-:Y:S01]  /*3240*/  STS.128 [R3+0x800], R232 ;  /* 0x000800e803007388 */ /* 0x008fe20000000c00 */
[----:B--2---:R-:W-:Y:S02]  /*3250*/  IMAD.MOV.U32 R34, RZ, RZ, R180 ;  /* 0x000000ffff227224 */ /* 0x004fe400078e00b4 */
[----:B------:R-:W-:-:S02]  /*3260*/  IMAD.MOV.U32 R35, RZ, RZ, R181 ;  /* 0x000000ffff237224 */ /* 0x000fc400078e00b5 */
[----:B------:R-:W-:Y:S02]  /*3270*/  IMAD.MOV.U32 R30, RZ, RZ, R182 ;  /* 0x000000ffff1e7224 */ /* 0x000fe400078e00b6 */
[----:B------:R-:W-:Y:S01]  /*3280*/  IMAD.MOV.U32 R31, RZ, RZ, R183 ;  /* 0x000000ffff1f7224 */ /* 0x000fe200078e00b7 */
[----:B------:R0:W-:Y:S01]  /*3290*/  @!P1 STL.64 [R1+0xa8], R180 ;  /* 0x0000a8b401009387 */ /* 0x0001e20000100a00 */
[----:B------:R-:W-:Y:S02]  /*32a0*/  IMAD.MOV.U32 R18, RZ, RZ, R30 ;  /* 0x000000ffff127224 */ /* 0x000fe400078e001e */
[----:B------:R-:W-:Y:S01]  /*32b0*/  IMAD.MOV.U32 R19, RZ, RZ, R31 ;  /* 0x000000ffff137224 */ /* 0x000fe200078e001f */
[----:B------:R-:W-:Y:S01]  /*32c0*/  @!P1 STL.64 [R1+0xb0], R182 ;  /* 0x0000b0b601009387 */ /* 0x000fe20000100a00 */
[----:B0-----:R-:W-:Y:S01]  /*32d0*/  MOV R180, R16 ;  /* 0x0000001000b47202 */ /* 0x001fe20000000f00 */
[----:B------:R-:W-:Y:S02]  /*32e0*/  IMAD.MOV.U32 R181, RZ, RZ, R17 ;  /* 0x000000ffffb57224 */ /* 0x000fe400078e0011 */
[----:B------:R-:W-:-:S02]  /*32f0*/  IMAD.MOV.U32 R16, RZ, RZ, R34 ;  /* 0x000000ffff107224 */ /* 0x000fc400078e0022 */
[----:B------:R-:W-:Y:S01]  /*3300*/  IMAD.MOV.U32 R17, RZ, RZ, R35 ;  /* 0x000000ffff117224 */ /* 0x000fe200078e0023 */
[----:B------:R-:W-:Y:S01]  /*3310*/  @!P1 STL.64 [R1+0x98], R232 ;  /* 0x000098e801009387 */ /* 0x000fe20000100a00 */
[----:B------:R-:W-:-:S03]  /*3320*/  IMAD.MOV.U32 R35, RZ, RZ, R21 ;  /* 0x000000ffff237224 */ /* 0x000fc600078e0015 */
[----:B------:R0:W-:Y:S01]  /*3330*/  STS.128 [R3], R16 ;  /* 0x0000001003007388 */ /* 0x0001e20000000c00 */
[----:B------:R-:W-:-:S03]  /*3340*/  IMAD.MOV.U32 R34, RZ, RZ, R20 ;  /* 0x000000ffff227224 */ /* 0x000fc600078e0014 */
[----:B------:R-:W-:Y:S04]  /*3350*/  @!P1 STL.64 [R1+0xa0], R234 ;  /* 0x0000a0ea01009387 */ /* 0x000fe80000100a00 */
[----:B----4-:R-:W-:Y:S04]  /*3360*/  @!P1 STL.64 [R1+0x88], R184 ;  /* 0x000088b801009387 */ /* 0x010fe80000100a00 */
[----:B------:R-:W-:Y:S01]  /*3370*/  @!P1 STL.64 [R1+0x90], R186 ;  /* 0x000090ba01009387 */ /* 0x000fe20000100a00 */
[----:B0-----:R-:W-:-:S03]  /*3380*/  IMAD.MOV.U32 R19, RZ, RZ, R163 ;  /* 0x000000ffff137224 */ /* 0x001fc600078e00a3 */
[----:B------:R-:W2:Y:S01]  /*3390*/  LDL R14, [R1+0xd4] ;  /* 0x0000d400010e7983 */ /* 0x000ea20000100800 */
[----:B------:R-:W-:-:S03]  /*33a0*/  IMAD.MOV.U32 R18, RZ, RZ, R174 ;  /* 0x000000ffff127224 */ /* 0x000fc600078e00ae */
[----:B------:R-:W3:Y:S04]  /*33b0*/  LDL R3, [R1+0xc8] ;  /* 0x0000c80001037983 */ /* 0x000ee80000100800 */
[----:B------:R-:W-:Y:S04]  /*33c0*/  STL [R1+0x84], R19 ;  /* 0x0000841301007387 */ /* 0x000fe80000100800 */
        /* <DEDUP_REMOVED lines=10> */
[----:B------:R-:W4:Y:S04]  /*3470*/  LDL.LU R59, [R1+0x34] ;  /* 0x00003400013b7983 */ /* 0x000f280000300800 */
[----:B------:R-:W-:Y:S04]  /*3480*/  STL [R1+0x10], R50 ;  /* 0x0000103201007387 */ /* 0x000fe80000100800 */
[----:B------:R-:W5:Y:S01]  /*3490*/  LDL.LU R58, [R1+0x30] ;  /* 0x00003000013a7983 */ /* 0x000f620000300800 */
[----:B------:R-:W-:Y:S01]  /*34a0*/  CS2R R206, SRZ ;  /* 0x0000000000ce7805 */ /* 0x000fe2000001ff00 */
[----:B------:R-:W-:-:S02]  /*34b0*/  IMAD.MOV.U32 R204, RZ, RZ, R218 ;  /* 0x000000ffffcc7224 */ /* 0x000fc400078e00da */
[----:B------:R-:W-:Y:S02]  /*34c0*/  IMAD.MOV.U32 R205, RZ, RZ, R219 ;  /* 0x000000ffffcd7224 */ /* 0x000fe400078e00db */
[----:B------:R-:W-:-:S07]  /*34d0*/  IMAD.MOV.U32 R12, RZ, RZ, R9 ;  /* 0x000000ffff0c7224 */ /* 0x000fce00078e0009 */
[----:B------:R-:W-:Y:S01]  /*34e0*/  IMMA.16816.S8.S8 R204, R12.ROW, R179.COL, R204 ;  /* 0x000000b30ccc7237 */ /* 0x000fe200004054cc */
[----:B------:R-:W-:Y:S02]  /*34f0*/  IMAD.MOV.U32 R63, RZ, RZ, R189 ;  /* 0x000000ffff3f7224 */ /* 0x000fe400078e00bd */
[----:B------:R-:W-:-:S15]  /*3500*/  IMAD.MOV.U32 R62, RZ, RZ, R188 ;  /* 0x000000ffff3e7224 */ /* 0x000fde00078e00bc */
[----:B------:R-:W-:-:S01]  /*3510*/  NOP ;  /* 0x0000000000007918 */ /* 0x000fc20000000000 */
[----:B------:R-:W-:Y:S01]  /*3520*/  IMAD.MOV.U32 R55, RZ, RZ, R205 ;  /* 0x000000ffff377224 */ /* 0x000fe200078e00cd */
[----:B------:R-:W-:-:S04]  /*3530*/  MOV R54, R204 ;  /* 0x000000cc00367202 */ /* 0x000fc80000000f00 */
[----:B------:R-:W-:Y:S04]  /*3540*/  STL [R1+0x64], R55 ;  /* 0x0000643701007387 */ /* 0x000fe80000100800 */
[----:B------:R-:W-:Y:S04]  /*3550*/  STL [R1+0x60], R54 ;  /* 0x0000603601007387 */ /* 0x000fe80000100800 */
[----:B----4-:R-:W-:Y:S04]  /*3560*/  STL [R1+0x6c], R59 ;  /* 0x00006c3b01007387 */ /* 0x010fe80000100800 */
[----:B-----5:R-:W-:Y:S04]  /*3570*/  STL [R1+0x68], R58 ;  /* 0x0000683a01007387 */ /* 0x020fe80000100800 */
[----:B------:R-:W-:Y:S04]  /*3580*/  STL [R1+0x4], R63 ;  /* 0x0000043f01007387 */ /* 0x000fe80000100800 */
[----:B------:R-:W4:Y:S04]  /*3590*/  LDL.LU R27, [R1+0x4c] ;  /* 0x00004c00011b7983 */ /* 0x000f280000300800 */
[----:B------:R-:W-:Y:S04]  /*35a0*/  STL [R1], R62 ;  /* 0x0000003e01007387 */ /* 0x000fe80000100800 */
[----:B------:R-:W5:Y:S01]  /*35b0*/  LDL.LU R26, [R1+0x48] ;  /* 0x00004800011a7983 */ /* 0x000f620000300800 */
[----:B------:R-:W-:Y:S01]  /*35c0*/  IMAD.MOV.U32 R9, RZ, RZ, RZ ;  /* 0x000000ffff097224 */ /* 0x000fe200078e00ff */
[----:B------:R-:W-:Y:S01]  /*35d0*/  CS2R R218, SRZ ;  /* 0x0000000000da7805 */ /* 0x000fe2000001ff00 */
[----:B------:R-:W-:-:S07]  /*35e0*/  IMAD.MOV.U32 R8, RZ, RZ, R10 ;  /* 0x000000ffff087224 */ /* 0x000fce00078e000a */
[----:B------:R-:W-:-:S15]  /*35f0*/  IMMA.16816.S8.S8 R216, R8.ROW, R179.COL, R216 ;  /* 0x000000b308d87237 */ /* 0x000fde00004054d8 */
[----:B------:R-:W-:-:S04]  /*3600*/  NOP ;  /* 0x0000000000007918 */ /* 0x000fc80000000000 */
[----:B------:R-:W-:Y:S02]  /*3610*/  IMAD.MOV.U32 R31, RZ, RZ, R217 ;  /* 0x000000ffff1f7224 */ /* 0x000fe400078e00d9 */
[----:B------:R-:W-:-:S03]  /*3620*/  IMAD.MOV.U32 R30, RZ, RZ, R216 ;  /* 0x000000ffff1e7224 */ /* 0x000fc600078e00d8 */
[----:B------:R-:W-:Y:S04]  /*3630*/  STL [R1+0x5c], R31 ;  /* 0x00005c1f01007387 */ /* 0x000fe80000100800 */
[----:B------:R-:W-:Y:S01]  /*3640*/  STL [R1+0x58], R30 ;  /* 0x0000581e01007387 */ /* 0x000fe20000100800 */
[----:B------:R-:W-:Y:S01]  /*3650*/  VIADD R8, R15, 0x84 ;  /* 0x000000840f087836 */ /* 0x000fe20000000000 */
[----:B------:R-:W-:Y:S01]  /*3660*/  MOV R238, R213 ;  /* 0x000000d500ee7202 */ /* 0x000fe20000000f00 */
[----:B------:R-:W-:Y:S01]  /*3670*/  IMAD.MOV.U32 R231, RZ, RZ, R212 ;  /* 0x000000ffffe77224 */ /* 0x000fe200078e00d4 */
[----:B------:R-:W-:Y:S01]  /*3680*/  CS2R R214, SRZ ;  /* 0x0000000000d67805 */ /* 0x000fe2000001ff00 */
[----:B------:R-:W-:Y:S01]  /*3690*/  IMAD.MOV.U32 R10, RZ, RZ, R11 ;  /* 0x000000ffff0a7224 */ /* 0x000fe200078e000b */
[----:B------:R-:W-:Y:S01]  /*36a0*/  MOV R11, RZ ;  /* 0x000000ff000b7202 */ /* 0x000fe20000000f00 */
[----:B------:R-:W-:-:S02]  /*36b0*/  @P0 IMAD.MOV R8, RZ, RZ, R15 ;  /* 0x000000ffff080224 */ /* 0x000fc400078e020f */
[----:B------:R-:W-:Y:S02]  /*36c0*/  IMAD.MOV.U32 R212, RZ, RZ, R248 ;  /* 0x000000ffffd47224 */ /* 0x000fe400078e00f8 */
[----:B------:R-:W-:Y:S01]  /*36d0*/  IMAD.MOV.U32 R213, RZ, RZ, R249 ;  /* 0x000000ffffd57224 */ /* 0x000fe200078e00f9 */
[----:B------:R-:W-:-:S06]  /*36e0*/  LEA R9, R8, UR6, 0x4 ;  /* 0x0000000608097c11 */ /* 0x000fcc000f8e20ff */
[-C--:B------:R-:W-:Y:S01]  /*36f0*/  IMMA.16816.S8.S8 R212, R10.ROW, R179.reuse.COL, R212 ;  /* 0x000000b30ad47237 */ /* 0x080fe200004054d4 */
[----:B------:R-:W-:Y:S02]  /*3700*/  IMAD.MOV.U32 R10, RZ, RZ, R4 ;  /* 0x000000ffff0a7224 */ /* 0x000fe400078e0004 */
[C---:B------:R-:W-:Y:S01]  /*3710*/  IMAD R4, R252.reuse, 0x1040, R9 ;  /* 0x00001040fc047824 */ /* 0x040fe200078e0209 */
[----:B----4-:R-:W-:Y:S04]  /*3720*/  STL [R1+0x4c], R27 ;  /* 0x00004c1b01007387 */ /* 0x010fe80000100800 */
[----:B-----5:R-:W-:Y:S04]  /*3730*/  STL [R1+0x48], R26 ;  /* 0x0000481a01007387 */ /* 0x020fe80000100800 */
[----:B------:R-:W4:Y:S04]  /*3740*/  LDL.LU R23, [R1+0x54] ;  /* 0x0000540001177983 */ /* 0x000f280000300800 */
[----:B------:R-:W5:Y:S04]  /*3750*/  LDL.LU R22, [R1+0x50] ;  /* 0x0000500001167983 */ /* 0x000f680000300800 */
[----:B------:R0:W-:Y:S01]  /*3760*/  STS.128 [R4], R184 ;  /* 0x000000b804007388 */ /* 0x0001e20000000c00 */
[----:B------:R-:W-:Y:S01]  /*3770*/  CS2R R182, SRZ ;  /* 0x0000000000b67805 */ /* 0x000fe2000001ff00 */
[----:B--2---:R-:W-:Y:S01]  /*3780*/  IMAD R12, R252, 0x2040, R14 ;  /* 0x00002040fc0c7824 */ /* 0x004fe200078e020e */
[----:B------:R-:W-:Y:S05]  /*3790*/  BAR.SYNC.DEFER_BLOCKING 0x0 ;  /* 0x0000000000007b1d */ /* 0x000fea0000010000 */
[----:B------:R-:W-:Y:S01]  /*37a0*/  IMMA.16816.S8.S8 R180, R10.ROW, R179.COL, R180 ;  /* 0x000000b30ab47237 */ /* 0x000fe200004054b4 */
[----:B------:R-:W-:Y:S01]  /*37b0*/  IMAD.MOV.U32 R15, RZ, RZ, RZ ;  /* 0x000000ffff0f7224 */ /* 0x000fe200078e00ff */
[----:B------:R-:W-:Y:S01]  /*37c0*/  CS2R R138, SRZ ;  /* 0x00000000008a7805 */ /* 0x000fe2000001ff00 */
[----:B------:R-:W1:Y:S01]  /*37d0*/  LDSM.16.M88.4 R8, [R12] ;  /* 0x000000000c08783b */ /* 0x000e620000000200 */
[----:B------:R-:W-:Y:S01]  /*37e0*/  IMAD.MOV.U32 R136, RZ, RZ, R240 ;  /* 0x000000ffff887224 */ /* 0x000fe200078e00f0 */
[----:B------:R-:W-:Y:S01]  /*37f0*/  MOV R14, R5 ;  /* 0x00000005000e7202 */ /* 0x000fe20000000f00 */
[----:B------:R-:W-:Y:S01]  /*3800*/  IMAD.MOV.U32 R137, RZ, RZ, R241 ;  /* 0x000000ffff897224 */ /* 0x000fe200078e00f1 */
[----:B0-----:R-:W-:Y:S01]  /*3810*/  CS2R R186, SRZ ;  /* 0x0000000000ba7805 */ /* 0x001fe2000001ff00 */
[----:B------:R-:W-:Y:S01]  /*3820*/  IMAD.MOV.U32 R5, RZ, RZ, RZ ;  /* 0x000000ffff057224 */ /* 0x000fe200078e00ff */
[----:B------:R1:W0:Y:S01]  /*3830*/  LDSM.16.M88.4 R232, [R12+0x200] ;  /* 0x000200000ce8783b */ /* 0x0002220000000200 */
[----:B------:R-:W-:-:S02]  /*3840*/  IMAD.MOV.U32 R184, RZ, RZ, R168 ;  /* 0x000000ffffb87224 */ /* 0x000fc400078e00a8 */
[----:B------:R-:W-:Y:S02]  /*3850*/  IMAD.MOV.U32 R185, RZ, RZ, R169 ;  /* 0x000000ffffb97224 */ /* 0x000fe400078e00a9 */
[----:B------:R-:W-:Y:S01]  /*3860*/  IMAD.MOV.U32 R4, RZ, RZ, R6 ;  /* 0x000000ffff047224 */ /* 0x000fe200078e0006 */
[----:B------:R-:W-:Y:S01]  /*3870*/  IMMA.16816.S8.S8 R136, R14.ROW, R179.COL, R136 ;  /* 0x000000b30e887237 */ /* 0x000fe20000405488 */
[----:B------:R-:W-:-:S07]  /*3880*/  IMAD.MOV.U32 R6, RZ, RZ, R7 ;  /* 0x000000ffff067224 */ /* 0x000fce00078e0007 */
[----:B------:R-:W-:Y:S01]  /*3890*/  IMMA.16816.S8.S8 R184, R4.ROW, R179.COL, R184 ;  /* 0x000000b304b87237 */ /* 0x000fe200004054b8 */
[----:B------:R-:W-:Y:S01]  /*38a0*/  IMAD.MOV.U32 R7, RZ, RZ, RZ ;  /* 0x000000ffff077224 */ /* 0x000fe200078e00ff */
[----:B------:R-:W-:Y:S01]  /*38b0*/  CS2R R210, SRZ ;  /* 0x0000000000d27805 */ /* 0x000fe2000001ff00 */
[----:B------:R-:W-:Y:S01]  /*38c0*/  IMAD.MOV.U32 R17, RZ, RZ, R251 ;  /* 0x000000ffff117224 */ /* 0x000fe200078e00fb */
[----:B------:R-:W-:Y:S01]  /*38d0*/  MOV R15, R250 ;  /* 0x000000fa000f7202 */ /* 0x000fe20000000f00 */
[----:B---3--:R-:W-:-:S04]  /*38e0*/  IMAD R166, R252, 0x1040, R3 ;  /* 0x00001040fca67824 */ /* 0x008fc800078e0203 */
[----:B------:R-:W-:Y:S01]  /*38f0*/  IMMA.16816.S8.S8 R208, R6.ROW, R179.COL, R208 ;  /* 0x000000b306d07237 */ /* 0x000fe200004054d0 */
[----:B------:R-:W-:Y:S02]  /*3900*/  IMAD.MOV.U32 R7, RZ, RZ, R246 ;  /* 0x000000ffff077224 */ /* 0x000fe400078e00f6 */
[----:B------:R-:W-:Y:S02]  /*3910*/  IMAD.MOV.U32 R13, RZ, RZ, R137 ;  /* 0x000000ffff0d7224 */ /* 0x000fe400078e0089 */
[----:B-1----:R-:W-:Y:S02]  /*3920*/  IMAD.MOV.U32 R12, RZ, RZ, R10 ;  /* 0x000000ffff0c7224 */ /* 0x002fe400078e000a */
[----:B------:R-:W-:Y:S02]  /*3930*/  IMAD.MOV.U32 R10, RZ, RZ, R9 ;  /* 0x000000ffff0a7224 */ /* 0x000fe400078e0009 */
[----:B------:R-:W-:Y:S02]  /*3940*/  IMAD.MOV.U32 R9, RZ, RZ, R247 ;  /* 0x000000ffff097224 */ /* 0x000fe400078e00f7 */
[----:B------:R-:W-:-:S02]  /*3950*/  IMAD.MOV.U32 R14, RZ, RZ, R11 ;  /* 0x000000ffff0e7224 */ /* 0x000fc400078e000b */
[----:B------:R-:W-:Y:S02]  /*3960*/  IMAD.MOV.U32 R11, RZ, RZ, R136 ;  /* 0x000000ffff0b7224 */ /* 0x000fe400078e0088 */
[----:B------:R-:W-:Y:S02]  /*3970*/  IMAD.MOV.U32 R5, RZ, RZ, R185 ;  /* 0x000000ffff057224 */ /* 0x000fe400078e00b9 */
[----:B------:R-:W-:Y:S01]  /*3980*/  IMAD.MOV.U32 R3, RZ, RZ, R184 ;  /* 0x000000ffff037224 */ /* 0x000fe200078e00b8 */
[----:B------:R-:W-:-:S06]  /*3990*/  UIADD3 UR4, UPT, UPT, UR4, 0x20, URZ ;  /* 0x0000002004047890 */ /* 0x000fcc000fffe0ff */
[----:B------:R-:W-:Y:S01]  /*39a0*/  ISETP.LE.AND P2, PT, R2, UR4, PT ;  /* 0x0000000402007c0c */ /* 0x000fe2000bf43270 */
[----:B0-----:R-:W-:Y:S01]  /*39b0*/  IMAD.MOV.U32 R2, RZ, RZ, R233 ;  /* 0x000000ffff027224 */ /* 0x001fe200078e00e9 */
[----:B------:R-:W-:Y:S01]  /*39c0*/  MOV R6, R232 ;  /* 0x000000e800067202 */ /* 0x000fe20000000f00 */
[----:B------:R-:W-:Y:S02]  /*39d0*/  IMAD.MOV.U32 R233, RZ, RZ, R173 ;  /* 0x000000ffffe97224 */ /* 0x000fe400078e00ad */
[----:B------:R-:W-:Y:S02]  /*39e0*/  IMAD.MOV.U32 R232, RZ, RZ, R172 ;  /* 0x000000ffffe87224 */ /* 0x000fe400078e00ac */
[----:B------:R-:W-:Y:S02]  /*39f0*/  IMAD.MOV.U32 R188, RZ, RZ, R171 ;  /* 0x000000ffffbc7224 */ /* 0x000fe400078e00ab */
[----:B------:R-:W-:Y:S02]  /*3a00*/  IMAD.MOV.U32 R173, RZ, RZ, R170 ;  /* 0x000000ffffad7224 */ /* 0x000fe400078e00aa */
[----:B------:R-:W-:Y:S01]  /*3a10*/  IMAD.MOV.U32 R205, RZ, RZ, R165 ;  /* 0x000000ffffcd7224 */ /* 0x000fe200078e00a5 */
[----:B------:R0:W2:Y:S01]  /*3a20*/  LDSM.16.M88.4 R168, [R166+UR6] ;  /* 0x00000006a6a8783b */ /* 0x0000a20008000200 */
[----:B------:R-:W-:-:S02]  /*3a30*/  IMAD.MOV.U32 R204, RZ, RZ, R164 ;  /* 0x000000ffffcc7224 */ /* 0x000fc400078e00a4 */
[----:B------:R-:W-:Y:S01]  /*3a40*/  IMAD.MOV.U32 R172, RZ, RZ, R167 ;  /* 0x000000ffffac7224 */ /* 0x000fe200078e00a7 */
[----:B------:R-:W-:Y:S01]  /*3a50*/  MOV R177, R229 ;  /* 0x000000e500b17202 */ /* 0x000fe20000000f00 */
[----:B------:R-:W3:Y:S01]  /*3a60*/  LDSM.16.M88.4 R164, [R166+UR6+0x200] ;  /* 0x00020006a6a4783b */ /* 0x000ee20008000200 */
[----:B------:R-:W-:Y:S01]  /*3a70*/  IMAD.MOV.U32 R176, RZ, RZ, R228 ;  /* 0x000000ffffb07224 */ /* 0x000fe200078e00e4 */
[----:B------:R-:W-:Y:S01]  /*3a80*/  MOV R248, R28 ;  /* 0x0000001c00f87202 */ /* 0x000fe20000000f00 */
[----:B------:R-:W-:Y:S01]  /*3a90*/  IMAD.MOV.U32 R249, RZ, RZ, R29 ;  /* 0x000000fffff97224 */ /* 0x000fe200078e001d */
[----:B------:R-:W-:Y:S01]  /*3aa0*/  MOV R216, R24 ;  /* 0x0000001800d87202 */ /* 0x000fe20000000f00 */
[----:B------:R-:W-:Y:S01]  /*3ab0*/  IMAD.MOV.U32 R201, RZ, RZ, R225 ;  /* 0x000000ffffc97224 */ /* 0x000fe200078e00e1 */
[----:B------:R-:W-:Y:S01]  /*3ac0*/  MOV R21, R230 ;  /* 0x000000e600157202 */ /* 0x000fe20000000f00 */
[----:B------:R-:W-:Y:S01]  /*3ad0*/  IMAD.MOV.U32 R200, RZ, RZ, R224 ;  /* 0x000000ffffc87224 */ /* 0x000fe200078e00e0 */
[----:B------:R-:W-:Y:S01]  /*3ae0*/  MOV R241, R181 ;  /* 0x000000b500f17202 */ /* 0x000fe20000000f00 */
[----:B------:R-:W-:-:S02]  /*3af0*/  IMAD.MOV.U32 R229, RZ, RZ, R213 ;  /* 0x000000ffffe57224 */ /* 0x000fc400078e00d5 */
[----:B------:R-:W-:Y:S02]  /*3b00*/  IMAD.MOV.U32 R228, RZ, RZ, R212 ;  /* 0x000000ffffe47224 */ /* 0x000fe400078e00d4 */
[----:B------:R-:W-:Y:S02]  /*3b10*/  IMAD.MOV.U32 R217, RZ, RZ, R25 ;  /* 0x000000ffffd97224 */ /* 0x000fe400078e0019 */
[----:B------:R-:W-:Y:S02]  /*3b20*/  IMAD.MOV.U32 R16, RZ, RZ, R235 ;  /* 0x000000ffff107224 */ /* 0x000fe400078e00eb */
[----:B------:R-:W-:Y:S02]  /*3b30*/  IMAD.MOV.U32 R4, RZ, RZ, R234 ;  /* 0x000000ffff047224 */ /* 0x000fe400078e00ea */
[----:B------:R-:W-:Y:S02]  /*3b40*/  @!P1 VIADD R0, R0, 0x20 ;  /* 0x0000002000009836 */ /* 0x000fe40000000000 */
[----:B------:R-:W-:-:S02]  /*3b50*/  IMAD.MOV.U32 R221, RZ, RZ, R193 ;  /* 0x000000ffffdd7224 */ /* 0x000fc400078e00c1 */
[----:B------:R-:W-:Y:S02]  /*3b60*/  IMAD.MOV.U32 R220, RZ, RZ, R192 ;  /* 0x000000ffffdc7224 */ /* 0x000fe400078e00c0 */
[----:B------:R-:W-:Y:S02]  /*3b70*/  IMAD.MOV.U32 R225, RZ, RZ, R243 ;  /* 0x000000ffffe17224 */ /* 0x000fe400078e00f3 */
[----:B------:R-:W-:Y:S02]  /*3b80*/  IMAD.MOV.U32 R224, RZ, RZ, R242 ;  /* 0x000000ffffe07224 */ /* 0x000fe400078e00f2 */
[----:B------:R-:W-:Y:S02]  /*3b90*/  IMAD.MOV.U32 R29, RZ, RZ, R238 ;  /* 0x000000ffff1d7224 */ /* 0x000fe400078e00ee */
[----:B------:R-:W-:Y:S02]  /*3ba0*/  IMAD.MOV.U32 R28, RZ, RZ, R231 ;  /* 0x000000ffff1c7224 */ /* 0x000fe400078e00e7 */
        /* <DEDUP_REMOVED lines=8> */
[----:B------:R-:W-:Y:S01]  /*3c30*/  IMAD.MOV.U32 R240, RZ, RZ, R180 ;  /* 0x000000fffff07224 */ /* 0x000fe200078e00b4 */
[----:B----4-:R0:W-:Y:S04]  /*3c40*/  STL [R1+0x34], R23 ;  /* 0x0000341701007387 */ /* 0x0101e80000100800 */
[----:B-----5:R0:W-:Y:S04]  /*3c50*/  STL [R1+0x30], R22 ;  /* 0x0000301601007387 */ /* 0x0201e80000100800 */
[----:B------:R0:W-:Y:S04]  /*3c60*/  STL [R1+0x3c], R17 ;  /* 0x00003c1101007387 */ /* 0x0001e80000100800 */
[----:B------:R0:W-:Y:S04]  /*3c70*/  STL [R1+0x38], R15 ;  /* 0x0000380f01007387 */ /* 0x0001e80000100800 */
[----:B------:R0:W-:Y:S04]  /*3c80*/  STL [R1+0x44], R9 ;  /* 0x0000440901007387 */ /* 0x0001e80000100800 */
[----:B------:R0:W-:Y:S04]  /*3c90*/  STL [R1+0x40], R7 ;  /* 0x0000400701007387 */ /* 0x0001e80000100800 */
[----:B------:R0:W-:Y:S04]  /*3ca0*/  STL [R1+0x2c], R13 ;  /* 0x00002c0d01007387 */ /* 0x0001e80000100800 */
[----:B------:R0:W-:Y:S04]  /*3cb0*/  STL [R1+0x28], R11 ;  /* 0x0000280b01007387 */ /* 0x0001e80000100800 */
[----:B------:R0:W-:Y:S04]  /*3cc0*/  STL [R1+0x1c], R5 ;  /* 0x00001c0501007387 */ /* 0x0001e80000100800 */
[----:B------:R0:W-:Y:S01]  /*3cd0*/  STL [R1+0x18], R3 ;  /* 0x0000180301007387 */ /* 0x0001e20000100800 */
[----:B--23--:R-:W-:Y:S05]  /*3ce0*/  @!P2 BRA `(.L_x_4) ;  /* 0xffffffd80034a947 */ /* 0x00cfea000383ffff */
[----:B------:R-:W-:Y:S01]  /*3cf0*/  IMAD.MOV.U32 R66, RZ, RZ, R30 ;  /* 0x000000ffff427224 */ /* 0x000fe200078e001e */
[----:B------:R-:W-:Y:S01]  /*3d00*/  MOV R67, R31 ;  /* 0x0000001f00437202 */ /* 0x000fe20000000f00 */
[----:B------:R-:W-:Y:S01]  /*3d10*/  IMAD.MOV.U32 R70, RZ, RZ, R26 ;  /* 0x000000ffff467224 */ /* 0x000fe200078e001a */
[----:B------:R-:W-:Y:S01]  /*3d20*/  MOV R78, R15 ;  /* 0x0000000f004e7202 */ /* 0x000fe20000000f00 */
[----:B------:R-:W-:Y:S01]  /*3d30*/  IMAD.MOV.U32 R71, RZ, RZ, R27 ;  /* 0x000000ffff477224 */ /* 0x000fe200078e001b */
[----:B------:R-:W-:Y:S01]  /*3d40*/  MOV R91, R9 ;  /* 0x00000009005b7202 */ /* 0x000fe20000000f00 */
        /* <DEDUP_REMOVED lines=13> */
[----:B------:R-:W-:-:S07]  /*3e20*/  IMAD.MOV.U32 R95, RZ, RZ, R25 ;  /* 0x000000ffff5f7224 */ /* 0x000fce00078e0019 */
.L_x_3:
[----:B0-----:R-:W2:Y:S01]  /*3e30*/  LDL.LU R3, [R1+0xd0] ;  /* 0x0000d00001037983 */ /* 0x001ea20000300800 */
[----:B------:R-:W2:Y:S01]  /*3e40*/  LDC R11, c[0x0][0x39c] ;  /* 0x0000e700ff0b7b82 */ /* 0x000ea20000000800 */
[----:B------:R-:W0:Y:S02]  /*3e50*/  LDCU.64 UR4, c[0x0][0x390] ;  /* 0x00007200ff0477ac */ /* 0x000e240008000a00 */
[----:B------:R-:W3:Y:S01]  /*3e60*/  LDL.LU R2, [R1+0xcc] ;  /* 0x0000cc0001027983 */ /* 0x000ee20000300800 */
[----:B------:R-:W1:Y:S02]  /*3e70*/  S2R R0, SR_TID.X ;  /* 0x0000000000007919 */ /* 0x000e640000002100 */
[C---:B-1----:R-:W-:Y:S01]  /*3e80*/  IMAD.SHL.U32 R5, R0.reuse, 0x2, RZ ;  /* 0x0000000200057824 */ /* 0x042fe200078e00ff */
[----:B------:R-:W-:-:S04]  /*3e90*/  LOP3.LUT R7, R0, 0x1f, RZ, 0xc0, !PT ;  /* 0x0000001f00077812 */ /* 0x000fc800078ec0ff */
[----:B------:R-:W-:Y:S02]  /*3ea0*/  LOP3.LUT R5, R5, 0x46, RZ, 0xc0, !PT ;  /* 0x0000004605057812 */ /* 0x000fe400078ec0ff */
[----:B------:R-:W-:-:S04]  /*3eb0*/  SHF.R.U64 R7, R7, 0x2, RZ ;  /* 0x0000000207077819 */ /* 0x000fc800000012ff */
[----:B------:R-:W-:Y:S01]  /*3ec0*/  LOP3.LUT R7, R7, 0x3c0, R0, 0xf8, !PT ;  /* 0x000003c007077812 */ /* 0x000fe200078ef800 */
[----:B--2---:R-:W-:Y:S01]  /*3ed0*/  IMAD R4, R3, R11, RZ ;  /* 0x0000000b03047224 */ /* 0x004fe200078e02ff */
[----:B------:R-:W-:-:S04]  /*3ee0*/  SHF.R.S32.HI R3, RZ, 0x1f, R11 ;  /* 0x0000001fff037819 */ /* 0x000fc8000001140b */
[----:B---3--:R-:W-:-:S04]  /*3ef0*/  IADD3 R4, P0, P1, R2, R5, R4 ;  /* 0x0000000502047210 */ /* 0x008fc8000791e004 */
[----:B------:R-:W-:-:S03]  /*3f00*/  IADD3.X R5, PT, PT, RZ, RZ, RZ, P0, P1 ;  /* 0x000000ffff057210 */ /* 0x000fc600007e24ff */
[----:B------:R-:W-:-:S04]  /*3f10*/  IMAD.WIDE.U32 R4, R7, R11, R4 ;  /* 0x0000000b07047225 */ /* 0x000fc800078e0004 */
[----:B------:R-:W-:Y:S01]  /*3f20*/  IMAD R3, R3, R7, R5 ;  /* 0x0000000703037224 */ /* 0x000fe200078e0205 */
[----:B0-----:R-:W-:-:S04]  /*3f30*/  LEA R2, P0, R4, UR4, 0x2 ;  /* 0x0000000404027c11 */ /* 0x001fc8000f8010ff */
[----:B------:R-:W-:-:S05]  /*3f40*/  LEA.HI.X R3, R4, UR5, R3, 0x2, P0 ;  /* 0x0000000504037c11 */ /* 0x000fca00080f1403 */
[----:B------:R-:W-:Y:S01]  /*3f50*/  STG.E.64 desc[UR8][R2.64], R18 ;  /* 0x0000001202007986 */ /* 0x000fe2000c101b08 */
[----:B------:R-:W-:-:S03]  /*3f60*/  IMAD.WIDE R4, R11, 0x20, R2 ;  /* 0x000000200b047825 */ /* 0x000fc600078e0202 */
[----:B------:R-:W-:Y:S01]  /*3f70*/  STG.E.64 desc[UR8][R2.64+0x20], R236 ;  /* 0x000020ec02007986 */ /* 0x000fe2000c101b08 */
[----:B------:R-:W-:-:S03]  /*3f80*/  IMAD.WIDE R6, R11, 0x40, R2 ;  /* 0x000000400b067825 */ /* 0x000fc600078e0202 */
[----:B------:R-:W-:Y:S01]  /*3f90*/  STG.E.64 desc[UR8][R2.64+0x40], R232 ;  /* 0x000040e802007986 */ /* 0x000fe2000c101b08 */
[----:B------:R-:W-:-:S03]  /*3fa0*/  IMAD.WIDE R8, R11, 0x20, R6 ;  /* 0x000000200b087825 */ /* 0x000fc600078e0206 */
[----:B------:R-:W-:Y:S04]  /*3fb0*/  STG.E.64 desc[UR8][R2.64+0x60], R68 ;  /* 0x0000604402007986 */ /* 0x000fe8000c101b08 */
[----:B------:R-:W-:Y:S04]  /*3fc0*/  STG.E.64 desc[UR8][R2.64+0x80], R248 ;  /* 0x000080f802007986 */ /* 0x000fe8000c101b08 */
[----:B------:R-:W-:Y:S04]  /*3fd0*/  STG.E.64 desc[UR8][R2.64+0xa0], R34 ;  /* 0x0000a02202007986 */ /* 0x000fe8000c101b08 */
[----:B------:R-:W-:Y:S04]  /*3fe0*/  STG.E.64 desc[UR8][R2.64+0xc0], R38 ;  /* 0x0000c02602007986 */ /* 0x000fe8000c101b08 */
[----:B------:R0:W-:Y:S04]  /*3ff0*/  STG.E.64 desc[UR8][R2.64+0xe0], R42 ;  /* 0x0000e02a02007986 */ /* 0x0001e8000c101b08 */
[----:B------:R-:W-:Y:S04]  /*4000*/  STG.E.64 desc[UR8][R4.64], R46 ;  /* 0x0000002e04007986 */ /* 0x000fe8000c101b08 */
[----:B------:R-:W-:Y:S04]  /*4010*/  STG.E.64 desc[UR8][R4.64+0x20], R200 ;  /* 0x000020c804007986 */ /* 0x000fe8000c101b08 */
[----:B------:R-:W-:Y:S01]  /*4020*/  STG.E.64 desc[UR8][R4.64+0x40], R160 ;  /* 0x000040a004007986 */ /* 0x000fe2000c101b08 */
[----:B0-----:R-:W-:-:S03]  /*4030*/  IMAD.WIDE R2, R11, 0x80, R2 ;  /* 0x000000800b027825 */ /* 0x001fc600078e0202 */
        /* <DEDUP_REMOVED lines=55> */
[----:B------:R-:W-:Y:S01]  /*43b0*/  STG.E.64 desc[UR8][R2.64+0xe0], R208 ;  /* 0x0000e0d002007986 */ /* 0x000fe2000c101b08 */
[----:B------:R-:W-:Y:S05]  /*43c0*/  EXIT ;  /* 0x000000000000794d */ /* 0x000fea0003800000 */
.L_x_5:
[----:B------:R-:W-:-:S00]  /*43d0*/  BRA `(.L_x_5) ;  /* 0xfffffffc00fc7947 */ /* 0x000fc0000383ffff */
[----:B------:R-:W-:-:S00]  /*43e0*/  NOP ;  /* 0x0000000000007918 */ /* 0x000fc00000000000 */
        /* <DEDUP_REMOVED lines=9> */
.L_x_6:


//--------------------- .nv.shared._Z16i8gemm256x128x32PKaS0_Piiiiii --------------------------
	.section	.nv.shared._Z16i8gemm256x128x32PKaS0_Piiiiii,"aw",@nobits
	.sectionflags	@""
.nv.shared._Z16i8gemm256x128x32PKaS0_Piiiiii:
	.zero		25856


//--------------------- .nv.shared.reserved.0     --------------------------
	.section	.nv.shared.reserved.0,"aw",@nobits
	.weak		__nv_reservedSMEM_offset_0_alias
	.size		__nv_reservedSMEM_offset_0_alias, 0, 64
	.other		__nv_reservedSMEM_offset_0_alias,@"STO_CUDA_RESERVED_SHARED STV_DEFAULT"
__nv_reservedSMEM_offset_0_alias:
	.zero		0
	.zero		64


//--------------------- .nv.constant0._Z16i8gemm256x128x32PKaS0_Piiiiii --------------------------
	.section	.nv.constant0._Z16i8gemm256x128x32PKaS0_Piiiiii,"a",@progbits
	.sectionflags	@""
	.align	4
.nv.constant0._Z16i8gemm256x128x32PKaS0_Piiiiii:
	.zero		940


//--------------------- SYMBOLS --------------------------

	.type		.nv.reservedSmem.offset0,@object
	.size		.nv.reservedSmem.offset0,0x4
	.type		.nv.reservedSmem.cap,@object
	.size		.nv.reservedSmem.cap,0x4
